//
// Generated by NVIDIA NVVM Compiler
//
// Compiler Build ID: CL-36424714
// Cuda compilation tools, release 13.0, V13.0.88
// Based on NVVM 20.0.0
//

.version 9.0
.target sm_100
.address_size 64

	// .globl	_Z11cropnresizePtS_P9ImageSizeS1_P11BoundingBox
.extern .func  (.param .b32 func_retval0) vprintf
(
	.param .b64 vprintf_param_0,
	.param .b64 vprintf_param_1
)
;
.global .align 1 .b8 $str[17] = {115, 114, 99, 32, 118, 97, 108, 117, 101, 32, 58, 32, 37, 100, 32, 10};

.visible .entry _Z11cropnresizePtS_P9ImageSizeS1_P11BoundingBox(
	.param .u64 .ptr .align 1 _Z11cropnresizePtS_P9ImageSizeS1_P11BoundingBox_param_0,
	.param .u64 .ptr .align 1 _Z11cropnresizePtS_P9ImageSizeS1_P11BoundingBox_param_1,
	.param .u64 .ptr .align 1 _Z11cropnresizePtS_P9ImageSizeS1_P11BoundingBox_param_2,
	.param .u64 .ptr .align 1 _Z11cropnresizePtS_P9ImageSizeS1_P11BoundingBox_param_3,
	.param .u64 .ptr .align 1 _Z11cropnresizePtS_P9ImageSizeS1_P11BoundingBox_param_4
)
{
	.local .align 8 .b8 	__local_depot0[8];
	.reg .b64 	%SP;
	.reg .b64 	%SPL;
	.reg .pred 	%p<13>;
	.reg .b16 	%rs<57>;
	.reg .b32 	%r<72>;
	.reg .b64 	%rd<61>;

	mov.u64 	%SPL, __local_depot0;
	cvta.local.u64 	%SP, %SPL;
	ld.param.u64 	%rd10, [_Z11cropnresizePtS_P9ImageSizeS1_P11BoundingBox_param_0];
	ld.param.u64 	%rd11, [_Z11cropnresizePtS_P9ImageSizeS1_P11BoundingBox_param_1];
	ld.param.u64 	%rd12, [_Z11cropnresizePtS_P9ImageSizeS1_P11BoundingBox_param_2];
	ld.param.u64 	%rd13, [_Z11cropnresizePtS_P9ImageSizeS1_P11BoundingBox_param_3];
	ld.param.u64 	%rd14, [_Z11cropnresizePtS_P9ImageSizeS1_P11BoundingBox_param_4];
	cvta.to.global.u64 	%rd1, %rd11;
	cvta.to.global.u64 	%rd2, %rd10;
	cvta.to.global.u64 	%rd15, %rd14;
	cvta.to.global.u64 	%rd16, %rd13;
	cvta.to.global.u64 	%rd3, %rd12;
	add.u64 	%rd17, %SP, 0;
	add.u64 	%rd4, %SPL, 0;
	mov.u32 	%r5, %ntid.x;
	mov.u32 	%r6, %ctaid.x;
	mov.u32 	%r7, %tid.x;
	mad.lo.s32 	%r1, %r5, %r6, %r7;
	mov.u32 	%r8, %ntid.y;
	mov.u32 	%r9, %ctaid.y;
	mov.u32 	%r10, %tid.y;
	mad.lo.s32 	%r11, %r8, %r9, %r10;
	mov.u32 	%r12, %ntid.z;
	mov.u32 	%r13, %ctaid.z;
	mov.u32 	%r14, %tid.z;
	mad.lo.s32 	%r15, %r12, %r13, %r14;
	ld.global.u16 	%rs1, [%rd3+4];
	ld.global.u16 	%rs2, [%rd16];
	ld.global.u16 	%rs3, [%rd16+2];
	shl.b32 	%r16, %r15, 3;
	cvt.u64.u32 	%rd18, %r16;
	and.b64  	%rd19, %rd18, 524280;
	add.s64 	%rd20, %rd15, %rd19;
	ld.global.u16 	%rs18, [%rd20+4];
	ld.global.u16 	%rs4, [%rd20];
	sub.s16 	%rs19, %rs18, %rs4;
	mul.lo.s16 	%rs20, %rs19, %rs2;
	ld.global.u16 	%rs5, [%rd20+6];
	ld.global.u16 	%rs21, [%rd20+2];
	sub.s16 	%rs22, %rs5, %rs21;
	mul.lo.s16 	%rs23, %rs22, %rs3;
	and.b32  	%r17, %r1, 65535;
	cvt.u32.u16 	%r18, %rs20;
	setp.ge.u32 	%p1, %r17, %r18;
	and.b32  	%r19, %r11, 65535;
	cvt.u32.u16 	%r20, %rs23;
	setp.ge.u32 	%p2, %r19, %r20;
	or.pred  	%p3, %p1, %p2;
	@%p3 bra 	$L__BB0_13;
	cvt.u16.u32 	%rs25, %r11;
	mul.lo.s16 	%rs26, %rs5, %rs25;
	cvt.u16.u32 	%rs27, %r1;
	add.s16 	%rs28, %rs4, %rs27;
	ld.global.u16 	%rs29, [%rd3];
	mul.wide.u16 	%r21, %rs28, %rs29;
	cvt.u32.u16 	%r22, %rs2;
	div.u32 	%r23, %r21, %r22;
	mul.wide.u16 	%r24, %rs26, %rs2;
	cvt.u32.u16 	%r25, %rs3;
	div.u32 	%r26, %r24, %r25;
	mad.lo.s32 	%r3, %r11, %r25, %r1;
	mad.lo.s32 	%r4, %r26, %r22, %r23;
	setp.eq.s16 	%p4, %rs1, 0;
	@%p4 bra 	$L__BB0_13;
	cvt.u16.u32 	%rs31, %r4;
	mul.lo.s16 	%rs32, %rs1, %rs31;
	cvt.u64.u16 	%rd5, %rs32;
	cvt.u16.u32 	%rs33, %r3;
	mul.lo.s16 	%rs34, %rs1, %rs33;
	cvt.u64.u16 	%rd6, %rs34;
	and.b16  	%rs6, %rs1, 7;
	setp.lt.u16 	%p5, %rs1, 8;
	mov.b16 	%rs55, 0;
	@%p5 bra 	$L__BB0_5;
	and.b16  	%rs55, %rs1, -8;
	shl.b64 	%rd21, %rd6, 1;
	add.s64 	%rd22, %rd21, %rd1;
	add.s64 	%rd60, %rd22, 8;
	mov.b16 	%rs53, 0;
	mov.u64 	%rd27, $str;
	mov.u16 	%rs52, %rs55;
$L__BB0_4:
	.pragma "nounroll";
	cvt.u64.u16 	%rd23, %rs53;
	add.s64 	%rd24, %rd23, %rd5;
	shl.b64 	%rd25, %rd24, 1;
	add.s64 	%rd26, %rd2, %rd25;
	ld.global.u16 	%r27, [%rd26];
	st.local.u32 	[%rd4], %r27;
	cvta.global.u64 	%rd28, %rd27;
	{ // callseq 0, 0
	.param .b64 param0;
	st.param.b64 	[param0], %rd28;
	.param .b64 param1;
	st.param.b64 	[param1], %rd17;
	.param .b32 retval0;
	call.uni (retval0), 
	vprintf, 
	(
	param0, 
	param1
	);
	ld.param.b32 	%r28, [retval0];
	} // callseq 0
	ld.global.u16 	%rs36, [%rd26];
	st.global.u16 	[%rd60+-8], %rs36;
	ld.global.u16 	%r30, [%rd26+2];
	st.local.u32 	[%rd4], %r30;
	{ // callseq 1, 0
	.param .b64 param0;
	st.param.b64 	[param0], %rd28;
	.param .b64 param1;
	st.param.b64 	[param1], %rd17;
	.param .b32 retval0;
	call.uni (retval0), 
	vprintf, 
	(
	param0, 
	param1
	);
	ld.param.b32 	%r31, [retval0];
	} // callseq 1
	ld.global.u16 	%rs37, [%rd26+2];
	st.global.u16 	[%rd60+-6], %rs37;
	ld.global.u16 	%r33, [%rd26+4];
	st.local.u32 	[%rd4], %r33;
	{ // callseq 2, 0
	.param .b64 param0;
	st.param.b64 	[param0], %rd28;
	.param .b64 param1;
	st.param.b64 	[param1], %rd17;
	.param .b32 retval0;
	call.uni (retval0), 
	vprintf, 
	(
	param0, 
	param1
	);
	ld.param.b32 	%r34, [retval0];
	} // callseq 2
	ld.global.u16 	%rs38, [%rd26+4];
	st.global.u16 	[%rd60+-4], %rs38;
	ld.global.u16 	%r36, [%rd26+6];
	st.local.u32 	[%rd4], %r36;
	{ // callseq 3, 0
	.param .b64 param0;
	st.param.b64 	[param0], %rd28;
	.param .b64 param1;
	st.param.b64 	[param1], %rd17;
	.param .b32 retval0;
	call.uni (retval0), 
	vprintf, 
	(
	param0, 
	param1
	);
	ld.param.b32 	%r37, [retval0];
	} // callseq 3
	ld.global.u16 	%rs39, [%rd26+6];
	st.global.u16 	[%rd60+-2], %rs39;
	ld.global.u16 	%r39, [%rd26+8];
	st.local.u32 	[%rd4], %r39;
	{ // callseq 4, 0
	.param .b64 param0;
	st.param.b64 	[param0], %rd28;
	.param .b64 param1;
	st.param.b64 	[param1], %rd17;
	.param .b32 retval0;
	call.uni (retval0), 
	vprintf, 
	(
	param0, 
	param1
	);
	ld.param.b32 	%r40, [retval0];
	} // callseq 4
	ld.global.u16 	%rs40, [%rd26+8];
	st.global.u16 	[%rd60], %rs40;
	ld.global.u16 	%r42, [%rd26+10];
	st.local.u32 	[%rd4], %r42;
	{ // callseq 5, 0
	.param .b64 param0;
	st.param.b64 	[param0], %rd28;
	.param .b64 param1;
	st.param.b64 	[param1], %rd17;
	.param .b32 retval0;
	call.uni (retval0), 
	vprintf, 
	(
	param0, 
	param1
	);
	ld.param.b32 	%r43, [retval0];
	} // callseq 5
	ld.global.u16 	%rs41, [%rd26+10];
	st.global.u16 	[%rd60+2], %rs41;
	ld.global.u16 	%r45, [%rd26+12];
	st.local.u32 	[%rd4], %r45;
	{ // callseq 6, 0
	.param .b64 param0;
	st.param.b64 	[param0], %rd28;
	.param .b64 param1;
	st.param.b64 	[param1], %rd17;
	.param .b32 retval0;
	call.uni (retval0), 
	vprintf, 
	(
	param0, 
	param1
	);
	ld.param.b32 	%r46, [retval0];
	} // callseq 6
	ld.global.u16 	%rs42, [%rd26+12];
	st.global.u16 	[%rd60+4], %rs42;
	ld.global.u16 	%r48, [%rd26+14];
	st.local.u32 	[%rd4], %r48;
	{ // callseq 7, 0
	.param .b64 param0;
	st.param.b64 	[param0], %rd28;
	.param .b64 param1;
	st.param.b64 	[param1], %rd17;
	.param .b32 retval0;
	call.uni (retval0), 
	vprintf, 
	(
	param0, 
	param1
	);
	ld.param.b32 	%r49, [retval0];
	} // callseq 7
	ld.global.u16 	%rs43, [%rd26+14];
	st.global.u16 	[%rd60+6], %rs43;
	add.s16 	%rs53, %rs53, 8;
	add.s16 	%rs52, %rs52, -8;
	add.s64 	%rd60, %rd60, 16;
	setp.ne.s16 	%p6, %rs52, 0;
	@%p6 bra 	$L__BB0_4;
$L__BB0_5:
	setp.eq.s16 	%p7, %rs6, 0;
	@%p7 bra 	$L__BB0_13;
	and.b16  	%rs13, %rs1, 3;
	setp.lt.u16 	%p8, %rs6, 4;
	@%p8 bra 	$L__BB0_8;
	cvt.u64.u16 	%rd30, %rs55;
	add.s64 	%rd31, %rd30, %rd5;
	shl.b64 	%rd32, %rd31, 1;
	add.s64 	%rd33, %rd2, %rd32;
	ld.global.u16 	%r51, [%rd33];
	st.local.u32 	[%rd4], %r51;
	mov.u64 	%rd34, $str;
	cvta.global.u64 	%rd35, %rd34;
	add.u64 	%rd36, %SP, 0;
	{ // callseq 8, 0
	.param .b64 param0;
	st.param.b64 	[param0], %rd35;
	.param .b64 param1;
	st.param.b64 	[param1], %rd36;
	.param .b32 retval0;
	call.uni (retval0), 
	vprintf, 
	(
	param0, 
	param1
	);
	ld.param.b32 	%r52, [retval0];
	} // callseq 8
	ld.global.u16 	%rs44, [%rd33];
	add.s64 	%rd37, %rd30, %rd6;
	shl.b64 	%rd38, %rd37, 1;
	add.s64 	%rd39, %rd1, %rd38;
	st.global.u16 	[%rd39], %rs44;
	ld.global.u16 	%r54, [%rd33+2];
	st.local.u32 	[%rd4], %r54;
	{ // callseq 9, 0
	.param .b64 param0;
	st.param.b64 	[param0], %rd35;
	.param .b64 param1;
	st.param.b64 	[param1], %rd36;
	.param .b32 retval0;
	call.uni (retval0), 
	vprintf, 
	(
	param0, 
	param1
	);
	ld.param.b32 	%r55, [retval0];
	} // callseq 9
	ld.global.u16 	%rs45, [%rd33+2];
	st.global.u16 	[%rd39+2], %rs45;
	ld.global.u16 	%r57, [%rd33+4];
	st.local.u32 	[%rd4], %r57;
	{ // callseq 10, 0
	.param .b64 param0;
	st.param.b64 	[param0], %rd35;
	.param .b64 param1;
	st.param.b64 	[param1], %rd36;
	.param .b32 retval0;
	call.uni (retval0), 
	vprintf, 
	(
	param0, 
	param1
	);
	ld.param.b32 	%r58, [retval0];
	} // callseq 10
	ld.global.u16 	%rs46, [%rd33+4];
	st.global.u16 	[%rd39+4], %rs46;
	ld.global.u16 	%r60, [%rd33+6];
	st.local.u32 	[%rd4], %r60;
	{ // callseq 11, 0
	.param .b64 param0;
	st.param.b64 	[param0], %rd35;
	.param .b64 param1;
	st.param.b64 	[param1], %rd36;
	.param .b32 retval0;
	call.uni (retval0), 
	vprintf, 
	(
	param0, 
	param1
	);
	ld.param.b32 	%r61, [retval0];
	} // callseq 11
	ld.global.u16 	%rs47, [%rd33+6];
	st.global.u16 	[%rd39+6], %rs47;
	add.s16 	%rs55, %rs55, 4;
$L__BB0_8:
	setp.eq.s16 	%p9, %rs13, 0;
	@%p9 bra 	$L__BB0_13;
	setp.eq.s16 	%p10, %rs13, 1;
	@%p10 bra 	$L__BB0_11;
	cvt.u64.u16 	%rd40, %rs55;
	add.s64 	%rd41, %rd40, %rd5;
	shl.b64 	%rd42, %rd41, 1;
	add.s64 	%rd43, %rd2, %rd42;
	ld.global.u16 	%r63, [%rd43];
	st.local.u32 	[%rd4], %r63;
	mov.u64 	%rd44, $str;
	cvta.global.u64 	%rd45, %rd44;
	add.u64 	%rd46, %SP, 0;
	{ // callseq 12, 0
	.param .b64 param0;
	st.param.b64 	[param0], %rd45;
	.param .b64 param1;
	st.param.b64 	[param1], %rd46;
	.param .b32 retval0;
	call.uni (retval0), 
	vprintf, 
	(
	param0, 
	param1
	);
	ld.param.b32 	%r64, [retval0];
	} // callseq 12
	ld.global.u16 	%rs48, [%rd43];
	add.s64 	%rd47, %rd40, %rd6;
	shl.b64 	%rd48, %rd47, 1;
	add.s64 	%rd49, %rd1, %rd48;
	st.global.u16 	[%rd49], %rs48;
	ld.global.u16 	%r66, [%rd43+2];
	st.local.u32 	[%rd4], %r66;
	{ // callseq 13, 0
	.param .b64 param0;
	st.param.b64 	[param0], %rd45;
	.param .b64 param1;
	st.param.b64 	[param1], %rd46;
	.param .b32 retval0;
	call.uni (retval0), 
	vprintf, 
	(
	param0, 
	param1
	);
	ld.param.b32 	%r67, [retval0];
	} // callseq 13
	ld.global.u16 	%rs49, [%rd43+2];
	st.global.u16 	[%rd49+2], %rs49;
	add.s16 	%rs55, %rs55, 2;
$L__BB0_11:
	and.b16  	%rs50, %rs1, 1;
	setp.eq.b16 	%p11, %rs50, 1;
	not.pred 	%p12, %p11;
	@%p12 bra 	$L__BB0_13;
	cvt.u64.u16 	%rd50, %rs55;
	add.s64 	%rd51, %rd50, %rd5;
	shl.b64 	%rd52, %rd51, 1;
	add.s64 	%rd53, %rd2, %rd52;
	ld.global.u16 	%r69, [%rd53];
	st.local.u32 	[%rd4], %r69;
	mov.u64 	%rd54, $str;
	cvta.global.u64 	%rd55, %rd54;
	add.u64 	%rd56, %SP, 0;
	{ // callseq 14, 0
	.param .b64 param0;
	st.param.b64 	[param0], %rd55;
	.param .b64 param1;
	st.param.b64 	[param1], %rd56;
	.param .b32 retval0;
	call.uni (retval0), 
	vprintf, 
	(
	param0, 
	param1
	);
	ld.param.b32 	%r70, [retval0];
	} // callseq 14
	ld.global.u16 	%rs51, [%rd53];
	add.s64 	%rd57, %rd50, %rd6;
	shl.b64 	%rd58, %rd57, 1;
	add.s64 	%rd59, %rd1, %rd58;
	st.global.u16 	[%rd59], %rs51;
$L__BB0_13:
	ret;

}
	// .globl	_Z9getmaxdimP11BoundingBoxPfS1_
.visible .entry _Z9getmaxdimP11BoundingBoxPfS1_(
	.param .u64 .ptr .align 1 _Z9getmaxdimP11BoundingBoxPfS1__param_0,
	.param .u64 .ptr .align 1 _Z9getmaxdimP11BoundingBoxPfS1__param_1,
	.param .u64 .ptr .align 1 _Z9getmaxdimP11BoundingBoxPfS1__param_2
)
{
	.reg .pred 	%p<3>;
	.reg .b16 	%rs<7>;
	.reg .b32 	%r<12>;
	.reg .b32 	%f<7>;
	.reg .b64 	%rd<9>;

	ld.param.u64 	%rd3, [_Z9getmaxdimP11BoundingBoxPfS1__param_0];
	ld.param.u64 	%rd4, [_Z9getmaxdimP11BoundingBoxPfS1__param_1];
	ld.param.u64 	%rd5, [_Z9getmaxdimP11BoundingBoxPfS1__param_2];
	cvta.to.global.u64 	%rd1, %rd5;
	cvta.to.global.u64 	%rd2, %rd4;
	cvta.to.global.u64 	%rd6, %rd3;
	mov.u32 	%r7, %tid.x;
	mul.wide.u32 	%rd7, %r7, 8;
	add.s64 	%rd8, %rd6, %rd7;
	ld.global.u16 	%rs2, [%rd8+4];
	ld.global.u16 	%rs3, [%rd8];
	sub.s16 	%rs4, %rs2, %rs3;
	ld.global.u16 	%rs5, [%rd8+6];
	ld.global.u16 	%rs6, [%rd8+10];
	sub.s16 	%rs1, %rs5, %rs6;
	cvt.rn.f32.u16 	%f1, %rs4;
	ld.global.u32 	%r10, [%rd2];
$L__BB1_1:
	mov.b32 	%f3, %r10;
	max.f32 	%f4, %f1, %f3;
	mov.b32 	%r8, %f4;
	atom.relaxed.global.cas.b32 	%r3, [%rd2], %r10, %r8;
	setp.ne.s32 	%p1, %r10, %r3;
	mov.u32 	%r10, %r3;
	@%p1 bra 	$L__BB1_1;
	cvt.rn.f32.u16 	%f2, %rs1;
	ld.global.u32 	%r11, [%rd1];
$L__BB1_3:
	mov.b32 	%f5, %r11;
	max.f32 	%f6, %f2, %f5;
	mov.b32 	%r9, %f6;
	atom.relaxed.global.cas.b32 	%r6, [%rd1], %r11, %r9;
	setp.ne.s32 	%p2, %r11, %r6;
	mov.u32 	%r11, %r6;
	@%p2 bra 	$L__BB1_3;
	ret;

}


// ===== COMPILED SASS (sm_100) =====

	.target	sm_100

	.elftype	@"ET_EXEC"


//--------------------- .note.nv.tkinfo           --------------------------
	.section	.note.nv.tkinfo,"",@"SHT_NOTE"
	.sectionflags	@"SHF_NOTE_NV_TKINFO"
	.tkinfo
        /*0018*/ 	.word	0x00000002
        /*0030*/ 	.string	""
        /*0030*/ 	.string	"ptxas"
        /*0030*/ 	.string	"Cuda compilation tools, release 13.0, V13.0.88"
        /*0030*/ 	.string	"Build cuda_13.0.r13.0/compiler.36424714_0"
        /*0030*/ 	.string	"-arch sm_100 -m 64 "



//--------------------- .note.nv.cuinfo           --------------------------
	.section	.note.nv.cuinfo,"",@"SHT_NOTE"
	.sectionflags	@"SHF_NOTE_NV_CUINFO"
        /*0018*/ 	.short	0x0002
        /*001a*/ 	.short	0x0064
        /*001c*/ 	.short	0x0082
	.zero		2


//--------------------- .nv.info                  --------------------------
	.section	.nv.info,"",@"SHT_CUDA_INFO"
	.align	4


	//----- nvinfo : EIATTR_REGCOUNT
	.align		4
        /*0000*/ 	.byte	0x04, 0x2f
        /*0002*/ 	.short	(.L_2 - .L_1)
	.align		4
.L_1:
        /*0004*/ 	.word	index@(_Z11cropnresizePtS_P9ImageSizeS1_P11BoundingBox)
        /*0008*/ 	.word	0x00000020


	//----- nvinfo : EIATTR_FRAME_SIZE
	.align		4
.L_2:
        /*000c*/ 	.byte	0x04, 0x11
        /*000e*/ 	.short	(.L_4 - .L_3)
	.align		4
.L_3:
        /*0010*/ 	.word	index@(_Z11cropnresizePtS_P9ImageSizeS1_P11BoundingBox)
        /*0014*/ 	.word	0x00000008


	//----- nvinfo : EIATTR_REGCOUNT
	.align		4
.L_4:
        /*0018*/ 	.byte	0x04, 0x2f
        /*001a*/ 	.short	(.L_6 - .L_5)
	.align		4
.L_5:
        /*001c*/ 	.word	index@(_Z9getmaxdimP11BoundingBoxPfS1_)
        /*0020*/ 	.word	0x0000000e


	//----- nvinfo : EIATTR_FRAME_SIZE
	.align		4
.L_6:
        /*0024*/ 	.byte	0x04, 0x11
        /*0026*/ 	.short	(.L_8 - .L_7)
	.align		4
.L_7:
        /*0028*/ 	.word	index@(_Z9getmaxdimP11BoundingBoxPfS1_)
        /*002c*/ 	.word	0x00000000


	//----- nvinfo : EIATTR_MIN_STACK_SIZE
	.align		4
.L_8:
        /*0030*/ 	.byte	0x04, 0x12
        /*0032*/ 	.short	(.L_10 - .L_9)
	.align		4
.L_9:
        /*0034*/ 	.word	index@(_Z9getmaxdimP11BoundingBoxPfS1_)
        /*0038*/ 	.word	0x00000000


	//----- nvinfo : EIATTR_MIN_STACK_SIZE
	.align		4
.L_10:
        /*003c*/ 	.byte	0x04, 0x12
        /*003e*/ 	.short	(.L_12 - .L_11)
	.align		4
.L_11:
        /*0040*/ 	.word	index@(_Z11cropnresizePtS_P9ImageSizeS1_P11BoundingBox)
        /*0044*/ 	.word	0x00000008
.L_12:


//--------------------- .nv.compat                --------------------------
	.section	.nv.compat,"",@"SHT_CUDA_COMPAT_INFO"
	.align	4
        /*0000*/ 	.byte	0x02, 0x09, 0x00, 0x00, 0x02, 0x02, 0x01, 0x00, 0x02, 0x05, 0x05, 0x00, 0x03, 0x07, 0x01, 0x01
        /*0010*/ 	.byte	0x02, 0x03, 0x00, 0x00, 0x02, 0x06, 0x01, 0x00, 0x04, 0x0b, 0x08, 0x00, 0x09, 0x00, 0x00, 0x00
        /*0020*/ 	.byte	0x00, 0x00, 0x00, 0x00


//--------------------- .nv.info._Z9getmaxdimP11BoundingBoxPfS1_ --------------------------
	.section	.nv.info._Z9getmaxdimP11BoundingBoxPfS1_,"",@"SHT_CUDA_INFO"
	.sectionflags	@""
	.align	4


	//----- nvinfo : EIATTR_CUDA_API_VERSION
	.align		4
        /*0000*/ 	.byte	0x04, 0x37
        /*0002*/ 	.short	(.L_14 - .L_13)
.L_13:
        /*0004*/ 	.word	0x00000082


	//----- nvinfo : EIATTR_KPARAM_INFO
	.align		4
.L_14:
        /*0008*/ 	.byte	0x04, 0x17
        /*000a*/ 	.short	(.L_16 - .L_15)
.L_15:
        /*000c*/ 	.word	0x00000000
        /*0010*/ 	.short	0x0002
        /*0012*/ 	.short	0x0010
        /*0014*/ 	.byte	0x00, 0xf5, 0x21, 0x00


	//----- nvinfo : EIATTR_KPARAM_INFO
	.align		4
.L_16:
        /*0018*/ 	.byte	0x04, 0x17
        /*001a*/ 	.short	(.L_18 - .L_17)
.L_17:
        /*001c*/ 	.word	0x00000000
        /*0020*/ 	.short	0x0001
        /*0022*/ 	.short	0x0008
        /*0024*/ 	.byte	0x00, 0xf5, 0x21, 0x00


	//----- nvinfo : EIATTR_KPARAM_INFO
	.align		4
.L_18:
        /*0028*/ 	.byte	0x04, 0x17
        /*002a*/ 	.short	(.L_20 - .L_19)
.L_19:
        /*002c*/ 	.word	0x00000000
        /*0030*/ 	.short	0x0000
        /*0032*/ 	.short	0x0000
        /*0034*/ 	.byte	0x00, 0xf5, 0x21, 0x00


	//----- nvinfo : EIATTR_SPARSE_MMA_MASK
	.align		4
.L_20:
        /*0038*/ 	.byte	0x03, 0x50
        /*003a*/ 	.short	0x0000


	//----- nvinfo : EIATTR_MAXREG_COUNT
	.align		4
        /*003c*/ 	.byte	0x03, 0x1b
        /*003e*/ 	.short	0x00ff


	//----- nvinfo : EIATTR_MERCURY_ISA_VERSION
	.align		4
        /*0040*/ 	.byte	0x03, 0x5f
        /*0042*/ 	.short	0x0101


	//----- nvinfo : EIATTR_VRC_CTA_INIT_COUNT
	.align		4
        /*0044*/ 	.byte	0x02, 0x4a
	.zero		1
	.zero		1


	//----- nvinfo : EIATTR_EXIT_INSTR_OFFSETS
	.align		4
        /*0048*/ 	.byte	0x04, 0x1c
        /*004a*/ 	.short	(.L_22 - .L_21)


	//   ....[0]....
.L_21:
        /*004c*/ 	.word	0x00000230


	//----- nvinfo : EIATTR_CRS_STACK_SIZE
	.align		4
.L_22:
        /*0050*/ 	.byte	0x04, 0x1e
        /*0052*/ 	.short	(.L_24 - .L_23)
.L_23:
        /*0054*/ 	.word	0x00000000


	//----- nvinfo : EIATTR_CBANK_PARAM_SIZE
	.align		4
.L_24:
        /*0058*/ 	.byte	0x03, 0x19
        /*005a*/ 	.short	0x0018


	//----- nvinfo : EIATTR_PARAM_CBANK
	.align		4
        /*005c*/ 	.byte	0x04, 0x0a
        /*005e*/ 	.short	(.L_26 - .L_25)
	.align		4
.L_25:
        /*0060*/ 	.word	index@(.nv.constant0._Z9getmaxdimP11BoundingBoxPfS1_)
        /*0064*/ 	.short	0x0380
        /*0066*/ 	.short	0x0018


	//----- nvinfo : EIATTR_SW_WAR
	.align		4
.L_26:
        /*0068*/ 	.byte	0x04, 0x36
        /*006a*/ 	.short	(.L_28 - .L_27)
.L_27:
        /*006c*/ 	.word	0x00000008
.L_28:


//--------------------- .nv.info._Z11cropnresizePtS_P9ImageSizeS1_P11BoundingBox --------------------------
	.section	.nv.info._Z11cropnresizePtS_P9ImageSizeS1_P11BoundingBox,"",@"SHT_CUDA_INFO"
	.sectionflags	@""
	.align	4


	//----- nvinfo : EIATTR_CUDA_API_VERSION
	.align		4
        /*0000*/ 	.byte	0x04, 0x37
        /*0002*/ 	.short	(.L_30 - .L_29)
.L_29:
        /*0004*/ 	.word	0x00000082


	//----- nvinfo : EIATTR_KPARAM_INFO
	.align		4
.L_30:
        /*0008*/ 	.byte	0x04, 0x17
        /*000a*/ 	.short	(.L_32 - .L_31)
.L_31:
        /*000c*/ 	.word	0x00000000
        /*0010*/ 	.short	0x0004
        /*0012*/ 	.short	0x0020
        /*0014*/ 	.byte	0x00, 0xf5, 0x21, 0x00


	//----- nvinfo : EIATTR_KPARAM_INFO
	.align		4
.L_32:
        /*0018*/ 	.byte	0x04, 0x17
        /*001a*/ 	.short	(.L_34 - .L_33)
.L_33:
        /*001c*/ 	.word	0x00000000
        /*0020*/ 	.short	0x0003
        /*0022*/ 	.short	0x0018
        /*0024*/ 	.byte	0x00, 0xf5, 0x21, 0x00


	//----- nvinfo : EIATTR_KPARAM_INFO
	.align		4
.L_34:
        /*0028*/ 	.byte	0x04, 0x17
        /*002a*/ 	.short	(.L_36 - .L_35)
.L_35:
        /*002c*/ 	.word	0x00000000
        /*0030*/ 	.short	0x0002
        /*0032*/ 	.short	0x0010
        /*0034*/ 	.byte	0x00, 0xf5, 0x21, 0x00


	//----- nvinfo : EIATTR_KPARAM_INFO
	.align		4
.L_36:
        /*0038*/ 	.byte	0x04, 0x17
        /*003a*/ 	.short	(.L_38 - .L_37)
.L_37:
        /*003c*/ 	.word	0x00000000
        /*0040*/ 	.short	0x0001
        /*0042*/ 	.short	0x0008
        /*0044*/ 	.byte	0x00, 0xf5, 0x21, 0x00


	//----- nvinfo : EIATTR_KPARAM_INFO
	.align		4
.L_38:
        /*0048*/ 	.byte	0x04, 0x17
        /*004a*/ 	.short	(.L_40 - .L_39)
.L_39:
        /*004c*/ 	.word	0x00000000
        /*0050*/ 	.short	0x0000
        /*0052*/ 	.short	0x0000
        /*0054*/ 	.byte	0x00, 0xf5, 0x21, 0x00


	//----- nvinfo : EIATTR_SPARSE_MMA_MASK
	.align		4
.L_40:
        /*0058*/ 	.byte	0x03, 0x50
        /*005a*/ 	.short	0x0000


	//----- nvinfo : EIATTR_MAXREG_COUNT
	.align		4
        /*005c*/ 	.byte	0x03, 0x1b
        /*005e*/ 	.short	0x00ff


	//----- nvinfo : EIATTR_EXTERNS
	.align		4
        /*0060*/ 	.byte	0x04, 0x0f
        /*0062*/ 	.short	(.L_42 - .L_41)


	//   ....[0]....
	.align		4
.L_41:
        /*0064*/ 	.word	index@(vprintf)


	//----- nvinfo : EIATTR_MERCURY_ISA_VERSION
	.align		4
.L_42:
        /*0068*/ 	.byte	0x03, 0x5f
        /*006a*/ 	.short	0x0101


	//----- nvinfo : EIATTR_VRC_CTA_INIT_COUNT
	.align		4
        /*006c*/ 	.byte	0x02, 0x4a
	.zero		1
	.zero		1


	//----- nvinfo : EIATTR_SYSCALL_OFFSETS
	.align		4
        /*0070*/ 	.byte	0x04, 0x46
        /*0072*/ 	.short	(.L_44 - .L_43)


	//   ....[0]....
.L_43:
        /*0074*/ 	.word	0x000008e0


	//   ....[1]....
        /*0078*/ 	.word	0x000009b0


	//   ....[2]....
        /*007c*/ 	.word	0x00000a70


	//   ....[3]....
        /*0080*/ 	.word	0x00000b30


	//   ....[4]....
        /*0084*/ 	.word	0x00000bf0


	//   ....[5]....
        /*0088*/ 	.word	0x00000cb0


	//   ....[6]....
        /*008c*/ 	.word	0x00000d70


	//   ....[7]....
        /*0090*/ 	.word	0x00000e30


	//   ....[8]....
        /*0094*/ 	.word	0x00001040


	//   ....[9]....
        /*0098*/ 	.word	0x00001150


	//   ....[10]....
        /*009c*/ 	.word	0x00001210


	//   ....[11]....
        /*00a0*/ 	.word	0x000012d0


	//   ....[12]....
        /*00a4*/ 	.word	0x00001450


	//   ....[13]....
        /*00a8*/ 	.word	0x00001560


	//   ....[14]....
        /*00ac*/ 	.word	0x000016d0


	//----- nvinfo : EIATTR_EXIT_INSTR_OFFSETS
	.align		4
.L_44:
        /*00b0*/ 	.byte	0x04, 0x1c
        /*00b2*/ 	.short	(.L_46 - .L_45)


	//   ....[0]....
.L_45:
        /*00b4*/ 	.word	0x00000310


	//   ....[1]....
        /*00b8*/ 	.word	0x00000680


	//   ....[2]....
        /*00bc*/ 	.word	0x00000f00


	//   ....[3]....
        /*00c0*/ 	.word	0x00001320


	//   ....[4]....
        /*00c4*/ 	.word	0x000015c0


	//   ....[5]....
        /*00c8*/ 	.word	0x00001750


	//----- nvinfo : EIATTR_CRS_STACK_SIZE
	.align		4
.L_46:
        /*00cc*/ 	.byte	0x04, 0x1e
        /*00ce*/ 	.short	(.L_48 - .L_47)
.L_47:
        /*00d0*/ 	.word	0x00000000


	//----- nvinfo : EIATTR_CBANK_PARAM_SIZE
	.align		4
.L_48:
        /*00d4*/ 	.byte	0x03, 0x19
        /*00d6*/ 	.short	0x0028


	//----- nvinfo : EIATTR_PARAM_CBANK
	.align		4
        /*00d8*/ 	.byte	0x04, 0x0a
        /*00da*/ 	.short	(.L_50 - .L_49)
	.align		4
.L_49:
        /*00dc*/ 	.word	index@(.nv.constant0._Z11cropnresizePtS_P9ImageSizeS1_P11BoundingBox)
        /*00e0*/ 	.short	0x0380
        /*00e2*/ 	.short	0x0028


	//----- nvinfo : EIATTR_SW_WAR
	.align		4
.L_50:
        /*00e4*/ 	.byte	0x04, 0x36
        /*00e6*/ 	.short	(.L_52 - .L_51)
.L_51:
        /*00e8*/ 	.word	0x00000008
.L_52:


//--------------------- .nv.callgraph             --------------------------
	.section	.nv.callgraph,"",@"SHT_CUDA_CALLGRAPH"
	.align	4
	.sectionentsize	8
	.align		4
        /*0000*/ 	.word	0x00000000
	.align		4
        /*0004*/ 	.word	0xffffffff
	.align		4
        /*0008*/ 	.word	index@(_Z11cropnresizePtS_P9ImageSizeS1_P11BoundingBox)
	.align		4
        /*000c*/ 	.word	index@(vprintf)
	.align		4
        /*0010*/ 	.word	0x00000000
	.align		4
        /*0014*/ 	.word	0xfffffffe
	.align		4
        /*0018*/ 	.word	0x00000000
	.align		4
        /*001c*/ 	.word	0xfffffffd
	.align		4
        /*0020*/ 	.word	0x00000000
	.align		4
        /*0024*/ 	.word	0xfffffffc


//--------------------- .nv.constant4             --------------------------
	.section	.nv.constant4,"a",@progbits
	.align	8
	.align		8
.nv.constant4:
        /*0000*/ 	.dword	$str
	.align		8
        /*0008*/ 	.dword	vprintf


//--------------------- .text._Z9getmaxdimP11BoundingBoxPfS1_ --------------------------
	.section	.text._Z9getmaxdimP11BoundingBoxPfS1_,"ax",@progbits
	.align	128
        .global         _Z9getmaxdimP11BoundingBoxPfS1_
        .type           _Z9getmaxdimP11BoundingBoxPfS1_,@function
        .size           _Z9getmaxdimP11BoundingBoxPfS1_,(.L_x_24 - _Z9getmaxdimP11BoundingBoxPfS1_)
        .other          _Z9getmaxdimP11BoundingBoxPfS1_,@"STO_CUDA_ENTRY STV_DEFAULT"
_Z9getmaxdimP11BoundingBoxPfS1_:
.text._Z9getmaxdimP11BoundingBoxPfS1_:
[----:B------:R-:W-:Y:S01]  /*0000*/  LDC R1, c[0x0][0x37c] ;  /* 0x0000df00ff017b82 */ /* 0x000fe20000000800 */
[----:B------:R-:W0:Y:S07]  /*0010*/  S2R R3, SR_TID.X ;  /* 0x0000000000037919 */ /* 0x000e2e0000002100 */
[----:B------:R-:W0:Y:S01]  /*0020*/  LDC.64 R4, c[0x0][0x380] ;  /* 0x0000e000ff047b82 */ /* 0x000e220000000a00 */
[----:B------:R-:W1:Y:S01]  /*0030*/  LDCU.64 UR4, c[0x0][0x358] ;  /* 0x00006b00ff0477ac */ /* 0x000e620008000a00 */
[----:B0-----:R-:W-:-:S05]  /*0040*/  IMAD.WIDE.U32 R4, R3, 0x8, R4 ;  /* 0x0000000803047825 */ /* 0x001fca00078e0004 */
[----:B-1----:R-:W2:Y:S01]  /*0050*/  LDG.E.U16 R6, desc[UR4][R4.64] ;  /* 0x0000000404067981 */ /* 0x002ea2000c1e1500 */
[----:B------:R-:W0:Y:S03]  /*0060*/  LDC.64 R2, c[0x0][0x388] ;  /* 0x0000e200ff027b82 */ /* 0x000e260000000a00 */
[----:B------:R-:W3:Y:S04]  /*0070*/  LDG.E.U16 R0, desc[UR4][R4.64+0x4] ;  /* 0x0000040404007981 */ /* 0x000ee8000c1e1500 */
[----:B------:R-:W4:Y:S04]  /*0080*/  LDG.E.U16 R8, desc[UR4][R4.64+0xa] ;  /* 0x00000a0404087981 */ /* 0x000f28000c1e1500 */
[----:B------:R-:W3:Y:S04]  /*0090*/  LDG.E.U16 R7, desc[UR4][R4.64+0x6] ;  /* 0x0000060404077981 */ /* 0x000ee8000c1e1500 */
[----:B0-----:R0:W5:Y:S01]  /*00a0*/  LDG.E R10, desc[UR4][R2.64] ;  /* 0x00000004020a7981 */ /* 0x001162000c1e1900 */
[----:B------:R-:W-:Y:S01]  /*00b0*/  BSSY B0, `(.L_x_0) ;  /* 0x000000e000007945 */ /* 0x000fe20003800000 */
[----:B--2---:R-:W-:-:S05]  /*00c0*/  IMAD.MOV R6, RZ, RZ, -R6 ;  /* 0x000000ffff067224 */ /* 0x004fca00078e0a06 */
[----:B------:R-:W-:Y:S01]  /*00d0*/  PRMT R9, R6, 0x7710, RZ ;  /* 0x0000771006097816 */ /* 0x000fe200000000ff */
[----:B----4-:R-:W-:-:S04]  /*00e0*/  IMAD.MOV R6, RZ, RZ, -R8 ;  /* 0x000000ffff067224 */ /* 0x010fc800078e0a08 */
[----:B---3--:R-:W-:Y:S01]  /*00f0*/  IMAD.IADD R0, R0, 0x1, R9 ;  /* 0x0000000100007824 */ /* 0x008fe200078e0209 */
[----:B------:R-:W-:-:S03]  /*0100*/  PRMT R6, R6, 0x7710, RZ ;  /* 0x0000771006067816 */ /* 0x000fc600000000ff */
[----:B------:R0:W1:Y:S01]  /*0110*/  I2F.U16 R9, R0 ;  /* 0x0000000000097306 */ /* 0x0000620000101000 */
[----:B------:R-:W-:-:S07]  /*0120*/  IADD3 R7, PT, PT, R7, R6, RZ ;  /* 0x0000000607077210 */ /* 0x000fce0007ffe0ff */
.L_x_1:
[----:B-1---5:R-:W-:Y:S01]  /*0130*/  FMNMX R11, R9, R10, !PT ;  /* 0x0000000a090b7209 */ /* 0x022fe20007800000 */
[----:B------:R-:W-:Y:S05]  /*0140*/  YIELD ;  /* 0x0000000000007946 */ /* 0x000fea0003800000 */
[----:B------:R-:W2:Y:S02]  /*0150*/  ATOMG.E.CAS.STRONG.GPU PT, R11, [R2], R10, R11 ;  /* 0x0000000a020b73a9 */ /* 0x000ea400001ee10b */
[----:B--2---:R-:W-:Y:S01]  /*0160*/  ISETP.NE.AND P0, PT, R10, R11, PT ;  /* 0x0000000b0a00720c */ /* 0x004fe20003f05270 */
[----:B------:R-:W-:-:S12]  /*0170*/  IMAD.MOV.U32 R10, RZ, RZ, R11 ;  /* 0x000000ffff0a7224 */ /* 0x000fd800078e000b */
[----:B------:R-:W-:Y:S05]  /*0180*/  @P0 BRA `(.L_x_1) ;  /* 0xfffffffc00e80947 */ /* 0x000fea000383ffff */
[----:B------:R-:W-:Y:S05]  /*0190*/  BSYNC B0 ;  /* 0x0000000000007941 */ /* 0x000fea0003800000 */
.L_x_0:
[----:B0-----:R-:W0:Y:S02]  /*01a0*/  LDC.64 R2, c[0x0][0x390] ;  /* 0x0000e400ff027b82 */ /* 0x001e240000000a00 */
[----:B0-----:R0:W5:Y:S01]  /*01b0*/  LDG.E R4, desc[UR4][R2.64] ;  /* 0x0000000402047981 */ /* 0x001162000c1e1900 */
[----:B------:R-:W1:Y:S02]  /*01c0*/  I2F.U16 R7, R7 ;  /* 0x0000000700077306 */ /* 0x000e640000101000 */
.L_x_2:
[----:B-1---5:R-:W-:Y:S01]  /*01d0*/  FMNMX R5, R7, R4, !PT ;  /* 0x0000000407057209 */ /* 0x022fe20007800000 */
[----:B------:R-:W-:Y:S05]  /*01e0*/  YIELD ;  /* 0x0000000000007946 */ /* 0x000fea0003800000 */
[----:B------:R-:W2:Y:S02]  /*01f0*/  ATOMG.E.CAS.STRONG.GPU PT, R5, [R2], R4, R5 ;  /* 0x00000004020573a9 */ /* 0x000ea400001ee105 */
[-C--:B--2---:R-:W-:Y:S02]  /*0200*/  ISETP.NE.AND P0, PT, R4, R5.reuse, PT ;  /* 0x000000050400720c */ /* 0x084fe40003f05270 */
[----:B------:R-:W-:-:S11]  /*0210*/  MOV R4, R5 ;  /* 0x0000000500047202 */ /* 0x000fd60000000f00 */
[----:B------:R-:W-:Y:S05]  /*0220*/  @P0 BRA `(.L_x_2) ;  /* 0xfffffffc00e80947 */ /* 0x000fea000383ffff */
[----:B------:R-:W-:Y:S05]  /*0230*/  EXIT ;  /* 0x000000000000794d */ /* 0x000fea0003800000 */
.L_x_3:
[----:B------:R-:W-:-:S00]  /*0240*/  BRA `(.L_x_3) ;  /* 0xfffffffc00fc7947 */ /* 0x000fc0000383ffff */
[----:B------:R-:W-:-:S00]  /*0250*/  NOP ;  /* 0x0000000000007918 */ /* 0x000fc00000000000 */
        /* <DEDUP_REMOVED lines=10> */
.L_x_24:


//--------------------- .text._Z11cropnresizePtS_P9ImageSizeS1_P11BoundingBox --------------------------
	.section	.text._Z11cropnresizePtS_P9ImageSizeS1_P11BoundingBox,"ax",@progbits
	.align	128
        .global         _Z11cropnresizePtS_P9ImageSizeS1_P11BoundingBox
        .type           _Z11cropnresizePtS_P9ImageSizeS1_P11BoundingBox,@function
        .size           _Z11cropnresizePtS_P9ImageSizeS1_P11BoundingBox,(.L_x_25 - _Z11cropnresizePtS_P9ImageSizeS1_P11BoundingBox)
        .other          _Z11cropnresizePtS_P9ImageSizeS1_P11BoundingBox,@"STO_CUDA_ENTRY STV_DEFAULT"
_Z11cropnresizePtS_P9ImageSizeS1_P11BoundingBox:
.text._Z11cropnresizePtS_P9ImageSizeS1_P11BoundingBox:
[----:B------:R-:W0:Y:S01]  /*0000*/  LDC R1, c[0x0][0x37c] ;  /* 0x0000df00ff017b82 */ /* 0x000e220000000800 */
[----:B------:R-:W1:Y:S01]  /*0010*/  S2R R0, SR_CTAID.Z ;  /* 0x0000000000007919 */ /* 0x000e620000002700 */
[----:B------:R-:W2:Y:S06]  /*0020*/  LDCU UR5, c[0x0][0x2fc] ;  /* 0x00005f80ff0577ac */ /* 0x000eac0008000800 */
[----:B------:R-:W3:Y:S01]  /*0030*/  LDC.64 R6, c[0x0][0x398] ;  /* 0x0000e600ff067b82 */ /* 0x000ee20000000a00 */
[----:B0-----:R-:W-:Y:S01]  /*0040*/  VIADD R1, R1, 0xfffffff8 ;  /* 0xfffffff801017836 */ /* 0x001fe20000000000 */
[----:B------:R-:W1:Y:S01]  /*0050*/  S2R R3, SR_TID.Z ;  /* 0x0000000000037919 */ /* 0x000e620000002300 */
[----:B------:R-:W0:Y:S01]  /*0060*/  LDCU UR6, c[0x0][0x360] ;  /* 0x00006c00ff0677ac */ /* 0x000e220008000800 */
[----:B------:R-:W4:Y:S01]  /*0070*/  LDCU UR4, c[0x0][0x364] ;  /* 0x00006c80ff0477ac */ /* 0x000f220008000800 */
[----:B------:R-:W1:Y:S01]  /*0080*/  LDCU UR7, c[0x0][0x368] ;  /* 0x00006d00ff0777ac */ /* 0x000e620008000800 */
[----:B------:R-:W5:Y:S01]  /*0090*/  LDCU.64 UR8, c[0x0][0x3a0] ;  /* 0x00007400ff0877ac */ /* 0x000f620008000a00 */
[----:B------:R-:W3:Y:S01]  /*00a0*/  LDCU.64 UR36, c[0x0][0x358] ;  /* 0x00006b00ff2477ac */ /* 0x000ee20008000a00 */
[----:B-1----:R-:W-:-:S02]  /*00b0*/  IMAD R0, R0, UR7, R3 ;  /* 0x0000000700007c24 */ /* 0x002fc4000f8e0203 */
[----:B---3--:R-:W3:Y:S02]  /*00c0*/  LDG.E.U16 R3, desc[UR36][R6.64+0x2] ;  /* 0x0000022406037981 */ /* 0x008ee4000c1e1500 */
[----:B------:R-:W-:Y:S02]  /*00d0*/  IMAD.SHL.U32 R0, R0, 0x8, RZ ;  /* 0x0000000800007824 */ /* 0x000fe400078e00ff */
[----:B------:R-:W2:Y:S03]  /*00e0*/  LDG.E.U16 R4, desc[UR36][R6.64] ;  /* 0x0000002406047981 */ /* 0x000ea6000c1e1500 */
[----:B------:R-:W-:-:S04]  /*00f0*/  LOP3.LUT R0, R0, 0x7fff8, RZ, 0xc0, !PT ;  /* 0x0007fff800007812 */ /* 0x000fc800078ec0ff */
[----:B-----5:R-:W-:-:S05]  /*0100*/  IADD3 R8, P0, PT, R0, UR8, RZ ;  /* 0x0000000800087c10 */ /* 0x020fca000ff1e0ff */
[----:B------:R-:W-:-:S05]  /*0110*/  IMAD.X R9, RZ, RZ, UR9, P0 ;  /* 0x00000009ff097e24 */ /* 0x000fca00080e06ff */
[----:B------:R-:W5:Y:S04]  /*0120*/  LDG.E.U16 R10, desc[UR36][R8.64+0x2] ;  /* 0x00000224080a7981 */ /* 0x000f68000c1e1500 */
[----:B------:R-:W2:Y:S04]  /*0130*/  LDG.E.U16 R0, desc[UR36][R8.64] ;  /* 0x0000002408007981 */ /* 0x000ea8000c1e1500 */
[----:B------:R-:W2:Y:S04]  /*0140*/  LDG.E.U16 R5, desc[UR36][R8.64+0x6] ;  /* 0x0000062408057981 */ /* 0x000ea8000c1e1500 */
[----:B------:R4:W2:Y:S01]  /*0150*/  LDG.E.U16 R2, desc[UR36][R8.64+0x4] ;  /* 0x0000042408027981 */ /* 0x0008a2000c1e1500 */
[----:B------:R-:W4:Y:S01]  /*0160*/  S2R R14, SR_CTAID.Y ;  /* 0x00000000000e7919 */ /* 0x000f220000002600 */
[----:B------:R-:W4:Y:S01]  /*0170*/  S2R R15, SR_TID.Y ;  /* 0x00000000000f7919 */ /* 0x000f220000002200 */
[----:B------:R-:W0:Y:S01]  /*0180*/  S2R R12, SR_CTAID.X ;  /* 0x00000000000c7919 */ /* 0x000e220000002500 */
[----:B------:R-:W0:Y:S01]  /*0190*/  S2R R13, SR_TID.X ;  /* 0x00000000000d7919 */ /* 0x000e220000002100 */
[----:B----4-:R-:W-:Y:S01]  /*01a0*/  IMAD R8, R14, UR4, R15 ;  /* 0x000000040e087c24 */ /* 0x010fe2000f8e020f */
[----:B------:R-:W1:Y:S01]  /*01b0*/  LDCU UR4, c[0x0][0x2f8] ;  /* 0x00005f00ff0477ac */ /* 0x000e620008000800 */
[----:B0-----:R-:W-:Y:S01]  /*01c0*/  IMAD R9, R12, UR6, R13 ;  /* 0x000000060c097c24 */ /* 0x001fe2000f8e020d */
[----:B-1----:R-:W-:-:S02]  /*01d0*/  IADD3 R18, P1, PT, R1, UR4, RZ ;  /* 0x0000000401127c10 */ /* 0x002fc4000ff3e0ff */
[----:B---3--:R-:W-:Y:S01]  /*01e0*/  PRMT R6, R3, 0x9910, RZ ;  /* 0x0000991003067816 */ /* 0x008fe200000000ff */
[----:B-----5:R-:W-:Y:S02]  /*01f0*/  IMAD.MOV R10, RZ, RZ, -R10 ;  /* 0x000000ffff0a7224 */ /* 0x020fe400078e0a0a */
[----:B--2---:R-:W-:-:S03]  /*0200*/  IMAD.MOV R11, RZ, RZ, -R0 ;  /* 0x000000ffff0b7224 */ /* 0x004fc600078e0a00 */
[----:B------:R-:W-:Y:S02]  /*0210*/  PRMT R10, R10, 0x7710, RZ ;  /* 0x000077100a0a7816 */ /* 0x000fe400000000ff */
[----:B------:R-:W-:-:S03]  /*0220*/  PRMT R11, R11, 0x7710, RZ ;  /* 0x000077100b0b7816 */ /* 0x000fc600000000ff */
[----:B------:R-:W-:Y:S02]  /*0230*/  IMAD.IADD R10, R5, 0x1, R10 ;  /* 0x00000001050a7824 */ /* 0x000fe400078e020a */
[----:B------:R-:W-:-:S03]  /*0240*/  IMAD.IADD R2, R2, 0x1, R11 ;  /* 0x0000000102027824 */ /* 0x000fc600078e020b */
[----:B------:R-:W-:Y:S02]  /*0250*/  PRMT R7, R10, 0x9910, RZ ;  /* 0x000099100a077816 */ /* 0x000fe400000000ff */
[----:B------:R-:W-:Y:S02]  /*0260*/  PRMT R10, R4, 0x9910, RZ ;  /* 0x00009910040a7816 */ /* 0x000fe400000000ff */
[----:B------:R-:W-:Y:S01]  /*0270*/  PRMT R11, R2, 0x9910, RZ ;  /* 0x00009910020b7816 */ /* 0x000fe200000000ff */
[----:B------:R-:W-:Y:S01]  /*0280*/  IMAD R2, R6, R7, RZ ;  /* 0x0000000706027224 */ /* 0x000fe200078e02ff */
[----:B------:R-:W-:-:S04]  /*0290*/  LOP3.LUT R6, R8, 0xffff, RZ, 0xc0, !PT ;  /* 0x0000ffff08067812 */ /* 0x000fc800078ec0ff */
[----:B------:R-:W-:Y:S01]  /*02a0*/  LOP3.LUT R7, R2, 0xffff, RZ, 0xc0, !PT ;  /* 0x0000ffff02077812 */ /* 0x000fe200078ec0ff */
[----:B------:R-:W-:-:S03]  /*02b0*/  IMAD R2, R10, R11, RZ ;  /* 0x0000000b0a027224 */ /* 0x000fc600078e02ff */
[----:B------:R-:W-:Y:S02]  /*02c0*/  ISETP.GE.U32.AND P0, PT, R6, R7, PT ;  /* 0x000000070600720c */ /* 0x000fe40003f06070 */
[----:B------:R-:W-:Y:S02]  /*02d0*/  LOP3.LUT R6, R9, 0xffff, RZ, 0xc0, !PT ;  /* 0x0000ffff09067812 */ /* 0x000fe400078ec0ff */
[----:B------:R-:W-:-:S04]  /*02e0*/  LOP3.LUT R7, R2, 0xffff, RZ, 0xc0, !PT ;  /* 0x0000ffff02077812 */ /* 0x000fc800078ec0ff */
[----:B------:R-:W-:Y:S02]  /*02f0*/  ISETP.GE.U32.OR P0, PT, R6, R7, P0 ;  /* 0x000000070600720c */ /* 0x000fe40000706470 */
[----:B------:R-:W-:-:S11]  /*0300*/  IADD3.X R2, PT, PT, RZ, UR5, RZ, P1, !PT ;  /* 0x00000005ff027c10 */ /* 0x000fd60008ffe4ff */
[----:B------:R-:W-:Y:S05]  /*0310*/  @P0 EXIT ;  /* 0x000000000000094d */ /* 0x000fea0003800000 */
[----:B------:R-:W0:Y:S02]  /*0320*/  LDC.64 R14, c[0x0][0x390] ;  /* 0x0000e400ff0e7b82 */ /* 0x000e240000000a00 */
[----:B0-----:R-:W2:Y:S04]  /*0330*/  LDG.E.U16 R12, desc[UR36][R14.64] ;  /* 0x000000240e0c7981 */ /* 0x001ea8000c1e1500 */
[----:B------:R0:W3:Y:S01]  /*0340*/  LDG.E.U16 R27, desc[UR36][R14.64+0x4] ;  /* 0x000004240e1b7981 */ /* 0x0000e2000c1e1500 */
[----:B------:R-:W1:Y:S01]  /*0350*/  I2F.U32.RP R16, R3 ;  /* 0x0000000300107306 */ /* 0x000e620000209000 */
[----:B------:R-:W-:Y:S01]  /*0360*/  PRMT R17, R5, 0x9910, RZ ;  /* 0x0000991005117816 */ /* 0x000fe200000000ff */
[----:B------:R-:W-:Y:S01]  /*0370*/  IMAD.MOV R19, RZ, RZ, -R3 ;  /* 0x000000ffff137224 */ /* 0x000fe200078e0a03 */
[----:B------:R-:W-:-:S02]  /*0380*/  PRMT R5, R8, 0x9910, RZ ;  /* 0x0000991008057816 */ /* 0x000fc400000000ff */
[----:B------:R-:W-:Y:S02]  /*0390*/  ISETP.NE.U32.AND P1, PT, R3, RZ, PT ;  /* 0x000000ff0300720c */ /* 0x000fe40003f25070 */
[----:B------:R-:W-:Y:S01]  /*03a0*/  ISETP.NE.U32.AND P0, PT, R4, RZ, PT ;  /* 0x000000ff0400720c */ /* 0x000fe20003f05070 */
[----:B------:R-:W4:Y:S01]  /*03b0*/  I2F.U32.RP R13, R4 ;  /* 0x00000004000d7306 */ /* 0x000f220000209000 */
[----:B0-----:R-:W-:Y:S02]  /*03c0*/  IMAD.MOV.U32 R15, RZ, RZ, R17 ;  /* 0x000000ffff0f7224 */ /* 0x001fe400078e0011 */
[----:B------:R-:W-:Y:S01]  /*03d0*/  IMAD.MOV.U32 R14, RZ, RZ, R5 ;  /* 0x000000ffff0e7224 */ /* 0x000fe200078e0005 */
[----:B------:R-:W-:Y:S01]  /*03e0*/  IADD3 R5, PT, PT, R9, R0, RZ ;  /* 0x0000000009057210 */ /* 0x000fe20007ffe0ff */
[----:B------:R-:W-:Y:S02]  /*03f0*/  IMAD.MOV.U32 R17, RZ, RZ, R19 ;  /* 0x000000ffff117224 */ /* 0x000fe400078e0013 */
[----:B------:R-:W-:Y:S01]  /*0400*/  IMAD R0, R14, R15, RZ ;  /* 0x0000000f0e007224 */ /* 0x000fe200078e02ff */
[----:B-1----:R-:W0:Y:S01]  /*0410*/  MUFU.RCP R16, R16 ;  /* 0x0000001000107308 */ /* 0x002e220000001000 */
[----:B------:R-:W-:-:S07]  /*0420*/  LOP3.LUT R5, R5, 0xffff, RZ, 0xc0, !PT ;  /* 0x0000ffff05057812 */ /* 0x000fce00078ec0ff */
[----:B----4-:R-:W1:Y:S01]  /*0430*/  MUFU.RCP R13, R13 ;  /* 0x0000000d000d7308 */ /* 0x010e620000001000 */
[----:B0-----:R-:W-:Y:S02]  /*0440*/  VIADD R6, R16, 0xffffffe ;  /* 0x0ffffffe10067836 */ /* 0x001fe40000000000 */
[----:B------:R-:W-:-:S05]  /*0450*/  IMAD.MOV R16, RZ, RZ, -R4 ;  /* 0x000000ffff107224 */ /* 0x000fca00078e0a04 */
[----:B------:R0:W4:Y:S01]  /*0460*/  F2I.FTZ.U32.TRUNC.NTZ R7, R6 ;  /* 0x0000000600077305 */ /* 0x000122000021f000 */
[----:B------:R-:W-:Y:S02]  /*0470*/  IMAD.MOV.U32 R15, RZ, RZ, R16 ;  /* 0x000000ffff0f7224 */ /* 0x000fe400078e0010 */
[----:B-1----:R-:W-:Y:S01]  /*0480*/  VIADD R10, R13, 0xffffffe ;  /* 0x0ffffffe0d0a7836 */ /* 0x002fe20000000000 */
[----:B------:R-:W-:-:S04]  /*0490*/  LOP3.LUT R13, R0, 0xffff, RZ, 0xc0, !PT ;  /* 0x0000ffff000d7812 */ /* 0x000fc800078ec0ff */
[----:B------:R1:W5:Y:S01]  /*04a0*/  F2I.FTZ.U32.TRUNC.NTZ R11, R10 ;  /* 0x0000000a000b7305 */ /* 0x000362000021f000 */
[----:B0-----:R-:W-:Y:S02]  /*04b0*/  IMAD.MOV.U32 R6, RZ, RZ, RZ ;  /* 0x000000ffff067224 */ /* 0x001fe400078e00ff */
[----:B------:R-:W-:Y:S02]  /*04c0*/  IMAD R0, R4, R13, RZ ;  /* 0x0000000d04007224 */ /* 0x000fe400078e02ff */
[----:B----4-:R-:W-:Y:S02]  /*04d0*/  IMAD R17, R17, R7, RZ ;  /* 0x0000000711117224 */ /* 0x010fe400078e02ff */
[----:B-1----:R-:W-:Y:S02]  /*04e0*/  IMAD.MOV.U32 R10, RZ, RZ, RZ ;  /* 0x000000ffff0a7224 */ /* 0x002fe400078e00ff */
[----:B------:R-:W-:-:S04]  /*04f0*/  IMAD.HI.U32 R7, R7, R17, R6 ;  /* 0x0000001107077227 */ /* 0x000fc800078e0006 */
[----:B-----5:R-:W-:Y:S02]  /*0500*/  IMAD R15, R15, R11, RZ ;  /* 0x0000000b0f0f7224 */ /* 0x020fe400078e02ff */
[----:B------:R-:W-:-:S04]  /*0510*/  IMAD.HI.U32 R6, R7, R0, RZ ;  /* 0x0000000007067227 */ /* 0x000fc800078e00ff */
[----:B------:R-:W-:-:S04]  /*0520*/  IMAD.HI.U32 R10, R11, R15, R10 ;  /* 0x0000000f0b0a7227 */ /* 0x000fc800078e000a */
[----:B------:R-:W-:-:S04]  /*0530*/  IMAD.MOV R11, RZ, RZ, -R6 ;  /* 0x000000ffff0b7224 */ /* 0x000fc800078e0a06 */
[----:B------:R-:W-:-:S05]  /*0540*/  IMAD R0, R3, R11, R0 ;  /* 0x0000000b03007224 */ /* 0x000fca00078e0200 */
[----:B------:R-:W-:-:S13]  /*0550*/  ISETP.GE.U32.AND P4, PT, R0, R3, PT ;  /* 0x000000030000720c */ /* 0x000fda0003f86070 */
[----:B------:R-:W-:Y:S01]  /*0560*/  @P4 IADD3 R0, PT, PT, -R3, R0, RZ ;  /* 0x0000000003004210 */ /* 0x000fe20007ffe1ff */
[----:B------:R-:W-:-:S03]  /*0570*/  @P4 VIADD R6, R6, 0x1 ;  /* 0x0000000106064836 */ /* 0x000fc60000000000 */
[----:B------:R-:W-:-:S13]  /*0580*/  ISETP.GE.U32.AND P5, PT, R0, R3, PT ;  /* 0x000000030000720c */ /* 0x000fda0003fa6070 */
[----:B------:R-:W-:Y:S01]  /*0590*/  @P5 VIADD R6, R6, 0x1 ;  /* 0x0000000106065836 */ /* 0x000fe20000000000 */
[-C--:B------:R-:W-:Y:S01]  /*05a0*/  @!P1 LOP3.LUT R6, RZ, R3.reuse, RZ, 0x33, !PT ;  /* 0x00000003ff069212 */ /* 0x080fe200078e33ff */
[----:B------:R-:W-:Y:S02]  /*05b0*/  IMAD R3, R8, R3, R9 ;  /* 0x0000000308037224 */ /* 0x000fe400078e0209 */
[----:B--2---:R-:W-:-:S04]  /*05c0*/  IMAD R5, R12, R5, RZ ;  /* 0x000000050c057224 */ /* 0x004fc800078e02ff */
[----:B------:R-:W-:-:S04]  /*05d0*/  IMAD.HI.U32 R7, R10, R5, RZ ;  /* 0x000000050a077227 */ /* 0x000fc800078e00ff */
[----:B------:R-:W-:-:S04]  /*05e0*/  IMAD.MOV R10, RZ, RZ, -R7 ;  /* 0x000000ffff0a7224 */ /* 0x000fc800078e0a07 */
[----:B------:R-:W-:-:S05]  /*05f0*/  IMAD R5, R4, R10, R5 ;  /* 0x0000000a04057224 */ /* 0x000fca00078e0205 */
[----:B------:R-:W-:-:S13]  /*0600*/  ISETP.GE.U32.AND P2, PT, R5, R4, PT ;  /* 0x000000040500720c */ /* 0x000fda0003f46070 */
[----:B------:R-:W-:Y:S02]  /*0610*/  @P2 IMAD.IADD R5, R5, 0x1, -R4 ;  /* 0x0000000105052824 */ /* 0x000fe400078e0a04 */
[----:B------:R-:W-:Y:S01]  /*0620*/  @P2 VIADD R7, R7, 0x1 ;  /* 0x0000000107072836 */ /* 0x000fe20000000000 */
[----:B---3--:R-:W-:Y:S02]  /*0630*/  ISETP.NE.AND P2, PT, R27, RZ, PT ;  /* 0x000000ff1b00720c */ /* 0x008fe40003f45270 */
[----:B------:R-:W-:-:S13]  /*0640*/  ISETP.GE.U32.AND P3, PT, R5, R4, PT ;  /* 0x000000040500720c */ /* 0x000fda0003f66070 */
[----:B------:R-:W-:Y:S01]  /*0650*/  @P3 VIADD R7, R7, 0x1 ;  /* 0x0000000107073836 */ /* 0x000fe20000000000 */
[----:B------:R-:W-:-:S05]  /*0660*/  @!P0 LOP3.LUT R7, RZ, R4, RZ, 0x33, !PT ;  /* 0x00000004ff078212 */ /* 0x000fca00078e33ff */
[----:B------:R-:W-:Y:S01]  /*0670*/  IMAD R4, R4, R6, R7 ;  /* 0x0000000604047224 */ /* 0x000fe200078e0207 */
[----:B------:R-:W-:Y:S06]  /*0680*/  @!P2 EXIT ;  /* 0x000000000000a94d */ /* 0x000fec0003800000 */
[----:B------:R-:W-:Y:S02]  /*0690*/  ISETP.GE.U32.AND P0, PT, R27, 0x8, PT ;  /* 0x000000081b00780c */ /* 0x000fe40003f06070 */
[----:B------:R-:W-:Y:S02]  /*06a0*/  PRMT R0, R3, 0x9910, RZ ;  /* 0x0000991003007816 */ /* 0x000fe400000000ff */
[----:B------:R-:W-:Y:S02]  /*06b0*/  PRMT R3, R27, 0x9910, RZ ;  /* 0x000099101b037816 */ /* 0x000fe400000000ff */
[----:B------:R-:W-:Y:S02]  /*06c0*/  PRMT R24, R4, 0x9910, RZ ;  /* 0x0000991004187816 */ /* 0x000fe400000000ff */
[----:B------:R-:W-:Y:S01]  /*06d0*/  PRMT R26, RZ, 0x7610, R26 ;  /* 0x00007610ff1a7816 */ /* 0x000fe2000000001a */
[----:B------:R-:W-:Y:S02]  /*06e0*/  IMAD R25, R3, R0, RZ ;  /* 0x0000000003197224 */ /* 0x000fe400078e02ff */
[----:B------:R-:W-:-:S03]  /*06f0*/  IMAD R24, R24, R3, RZ ;  /* 0x0000000318187224 */ /* 0x000fc600078e02ff */
[----:B------:R-:W-:Y:S02]  /*0700*/  LOP3.LUT R25, R25, 0xffff, RZ, 0xc0, !PT ;  /* 0x0000ffff19197812 */ /* 0x000fe400078ec0ff */
[----:B------:R-:W-:Y:S01]  /*0710*/  LOP3.LUT R24, R24, 0xffff, RZ, 0xc0, !PT ;  /* 0x0000ffff18187812 */ /* 0x000fe200078ec0ff */
[----:B------:R-:W-:Y:S06]  /*0720*/  @!P0 BRA `(.L_x_4) ;  /* 0x0000000400ec8947 */ /* 0x000fec0003800000 */
[----:B------:R-:W0:Y:S01]  /*0730*/  LDCU.64 UR4, c[0x0][0x388] ;  /* 0x00007100ff0477ac */ /* 0x000e220008000a00 */
[----:B------:R-:W-:Y:S01]  /*0740*/  LOP3.LUT R22, R27, 0xfff8, RZ, 0xc0, !PT ;  /* 0x0000fff81b167812 */ /* 0x000fe200078ec0ff */
[----:B------:R-:W-:Y:S01]  /*0750*/  BSSY.RECONVERGENT B6, `(.L_x_4) ;  /* 0x0000078000067945 */ /* 0x000fe20003800200 */
[----:B------:R-:W-:Y:S01]  /*0760*/  PRMT R23, RZ, 0x7610, R23 ;  /* 0x00007610ff177816 */ /* 0x000fe20000000017 */
[----:B------:R-:W1:Y:S01]  /*0770*/  LDCU.64 UR38, c[0x0][0x380] ;  /* 0x00007000ff2677ac */ /* 0x000e620008000a00 */
[----:B------:R-:W-:Y:S02]  /*0780*/  PRMT R26, R22, 0x7610, R26 ;  /* 0x00007610161a7816 */ /* 0x000fe4000000001a */
[----:B0-----:R-:W-:-:S04]  /*0790*/  LEA R3, P0, R25, UR4, 0x1 ;  /* 0x0000000419037c11 */ /* 0x001fc8000f8008ff */
[----:B------:R-:W-:Y:S02]  /*07a0*/  IADD3 R3, P1, PT, R3, 0x8, RZ ;  /* 0x0000000803037810 */ /* 0x000fe40007f3e0ff */
[----:B------:R-:W-:-:S05]  /*07b0*/  LEA.HI.X R10, R25, UR5, RZ, 0x1, P0 ;  /* 0x00000005190a7c11 */ /* 0x000fca00080f0cff */
[----:B-1----:R-:W-:-:S07]  /*07c0*/  IMAD.X R10, RZ, RZ, R10, P1 ;  /* 0x000000ffff0a7224 */ /* 0x002fce00008e060a */
.L_x_13:
[----:B------:R-:W-:Y:S01]  /*07d0*/  LOP3.LUT R5, R23, 0xffff, RZ, 0xc0, !PT ;  /* 0x0000ffff17057812 */ /* 0x000fe200078ec0ff */
[----:B0-----:R-:W0:Y:S03]  /*07e0*/  LDCU.64 UR4, c[0x4][URZ] ;  /* 0x01000000ff0477ac */ /* 0x001e260008000a00 */
[----:B------:R-:W-:-:S04]  /*07f0*/  IADD3 R5, P0, PT, R24, R5, RZ ;  /* 0x0000000518057210 */ /* 0x000fc80007f1e0ff */
[----:B------:R-:W-:Y:S02]  /*0800*/  IADD3.X R0, PT, PT, RZ, RZ, RZ, P0, !PT ;  /* 0x000000ffff007210 */ /* 0x000fe400007fe4ff */
[----:B------:R-:W-:-:S04]  /*0810*/  LEA R16, P0, R5, UR38, 0x1 ;  /* 0x0000002605107c11 */ /* 0x000fc8000f8008ff */
[----:B------:R-:W-:-:S05]  /*0820*/  LEA.HI.X R17, R5, UR39, R0, 0x1, P0 ;  /* 0x0000002705117c11 */ /* 0x000fca00080f0c00 */
[----:B------:R-:W2:Y:S01]  /*0830*/  LDG.E.U16 R0, desc[UR36][R16.64] ;  /* 0x0000002410007981 */ /* 0x000ea2000c1e1500 */
[----:B------:R-:W-:Y:S01]  /*0840*/  MOV R8, 0x8 ;  /* 0x0000000800087802 */ /* 0x000fe20000000f00 */
[----:B0-----:R-:W-:Y:S02]  /*0850*/  IMAD.U32 R4, RZ, RZ, UR4 ;  /* 0x00000004ff047e24 */ /* 0x001fe4000f8e00ff */
[----:B------:R-:W-:Y:S02]  /*0860*/  IMAD.U32 R5, RZ, RZ, UR5 ;  /* 0x00000005ff057e24 */ /* 0x000fe4000f8e00ff */
[----:B------:R-:W-:Y:S01]  /*0870*/  IMAD.MOV.U32 R6, RZ, RZ, R18 ;  /* 0x000000ffff067224 */ /* 0x000fe200078e0012 */
[----:B------:R-:W0:Y:S01]  /*0880*/  LDC.64 R8, c[0x4][R8] ;  /* 0x0100000008087b82 */ /* 0x000e220000000a00 */
[----:B------:R-:W-:Y:S02]  /*0890*/  IMAD.MOV.U32 R7, RZ, RZ, R2 ;  /* 0x000000ffff077224 */ /* 0x000fe400078e0002 */
[----:B------:R-:W-:-:S02]  /*08a0*/  IMAD.MOV.U32 R28, RZ, RZ, R3 ;  /* 0x000000ffff1c7224 */ /* 0x000fc400078e0003 */
[----:B------:R-:W-:Y:S01]  /*08b0*/  IMAD.MOV.U32 R29, RZ, RZ, R10 ;  /* 0x000000ffff1d7224 */ /* 0x000fe200078e000a */
[----:B0-2---:R1:W-:Y:S06]  /*08c0*/  STL [R1], R0 ;  /* 0x0000000001007387 */ /* 0x0053ec0000100800 */
[----:B------:R-:W-:-:S07]  /*08d0*/  LEPC R20, `(.L_x_5) ;  /* 0x000000001014794e */ /* 0x000fce0000000000 */
[----:B-1----:R-:W-:Y:S05]  /*08e0*/  CALL.ABS.NOINC R8 ;  /* 0x0000000008007343 */ /* 0x002fea0003c00000 */
.L_x_5:
[----:B------:R-:W2:Y:S01]  /*08f0*/  LDG.E.U16 R3, desc[UR36][R16.64] ;  /* 0x0000002410037981 */ /* 0x000ea2000c1e1500 */
[----:B------:R-:W-:Y:S01]  /*0900*/  MOV R19, 0x8 ;  /* 0x0000000800137802 */ /* 0x000fe20000000f00 */
[----:B------:R-:W0:Y:S02]  /*0910*/  LDCU.64 UR4, c[0x4][URZ] ;  /* 0x01000000ff0477ac */ /* 0x000e240008000a00 */
[----:B--2---:R1:W-:Y:S04]  /*0920*/  STG.E.U16 desc[UR36][R28.64+-0x8], R3 ;  /* 0xfffff8031c007986 */ /* 0x0043e8000c101524 */
[----:B------:R-:W2:Y:S01]  /*0930*/  LDG.E.U16 R0, desc[UR36][R16.64+0x2] ;  /* 0x0000022410007981 */ /* 0x000ea2000c1e1500 */
[----:B------:R1:W3:Y:S01]  /*0940*/  LDC.64 R8, c[0x4][R19] ;  /* 0x0100000013087b82 */ /* 0x0002e20000000a00 */
[----:B0-----:R-:W-:Y:S01]  /*0950*/  MOV R4, UR4 ;  /* 0x0000000400047c02 */ /* 0x001fe20008000f00 */
[----:B------:R-:W-:-:S02]  /*0960*/  IMAD.U32 R5, RZ, RZ, UR5 ;  /* 0x00000005ff057e24 */ /* 0x000fc4000f8e00ff */
[----:B------:R-:W-:Y:S02]  /*0970*/  IMAD.MOV.U32 R6, RZ, RZ, R18 ;  /* 0x000000ffff067224 */ /* 0x000fe400078e0012 */
[----:B------:R-:W-:Y:S01]  /*0980*/  IMAD.MOV.U32 R7, RZ, RZ, R2 ;  /* 0x000000ffff077224 */ /* 0x000fe200078e0002 */
[----:B--23--:R1:W-:Y:S06]  /*0990*/  STL [R1], R0 ;  /* 0x0000000001007387 */ /* 0x00c3ec0000100800 */
[----:B------:R-:W-:-:S07]  /*09a0*/  LEPC R20, `(.L_x_6) ;  /* 0x000000001014794e */ /* 0x000fce0000000000 */
[----:B-1----:R-:W-:Y:S05]  /*09b0*/  CALL.ABS.NOINC R8 ;  /* 0x0000000008007343 */ /* 0x002fea0003c00000 */
.L_x_6:
[----:B------:R-:W2:Y:S01]  /*09c0*/  LDG.E.U16 R3, desc[UR36][R16.64+0x2] ;  /* 0x0000022410037981 */ /* 0x000ea2000c1e1500 */
[----:B------:R-:W0:Y:S03]  /*09d0*/  LDCU.64 UR4, c[0x4][URZ] ;  /* 0x01000000ff0477ac */ /* 0x000e260008000a00 */
[----:B--2---:R1:W-:Y:S04]  /*09e0*/  STG.E.U16 desc[UR36][R28.64+-0x6], R3 ;  /* 0xfffffa031c007986 */ /* 0x0043e8000c101524 */
[----:B------:R-:W2:Y:S01]  /*09f0*/  LDG.E.U16 R0, desc[UR36][R16.64+0x4] ;  /* 0x0000042410007981 */ /* 0x000ea2000c1e1500 */
[----:B------:R1:W3:Y:S01]  /*0a00*/  LDC.64 R8, c[0x4][R19] ;  /* 0x0100000013087b82 */ /* 0x0002e20000000a00 */
[----:B0-----:R-:W-:Y:S01]  /*0a10*/  IMAD.U32 R4, RZ, RZ, UR4 ;  /* 0x00000004ff047e24 */ /* 0x001fe2000f8e00ff */
[----:B------:R-:W-:Y:S01]  /*0a20*/  MOV R7, R2 ;  /* 0x0000000200077202 */ /* 0x000fe20000000f00 */
[----:B------:R-:W-:-:S02]  /*0a30*/  IMAD.U32 R5, RZ, RZ, UR5 ;  /* 0x00000005ff057e24 */ /* 0x000fc4000f8e00ff */
[----:B------:R-:W-:Y:S01]  /*0a40*/  IMAD.MOV.U32 R6, RZ, RZ, R18 ;  /* 0x000000ffff067224 */ /* 0x000fe200078e0012 */
[----:B--23--:R1:W-:Y:S06]  /*0a50*/  STL [R1], R0 ;  /* 0x0000000001007387 */ /* 0x00c3ec0000100800 */
[----:B------:R-:W-:-:S07]  /*0a60*/  LEPC R20, `(.L_x_7) ;  /* 0x000000001014794e */ /* 0x000fce0000000000 */
[----:B-1----:R-:W-:Y:S05]  /*0a70*/  CALL.ABS.NOINC R8 ;  /* 0x0000000008007343 */ /* 0x002fea0003c00000 */
.L_x_7:
[----:B------:R-:W2:Y:S01]  /*0a80*/  LDG.E.U16 R3, desc[UR36][R16.64+0x4] ;  /* 0x0000042410037981 */ /* 0x000ea2000c1e1500 */
[----:B------:R-:W0:Y:S03]  /*0a90*/  LDCU.64 UR4, c[0x4][URZ] ;  /* 0x01000000ff0477ac */ /* 0x000e260008000a00 */
[----:B--2---:R1:W-:Y:S04]  /*0aa0*/  STG.E.U16 desc[UR36][R28.64+-0x4], R3 ;  /* 0xfffffc031c007986 */ /* 0x0043e8000c101524 */
[----:B------:R-:W2:Y:S01]  /*0ab0*/  LDG.E.U16 R0, desc[UR36][R16.64+0x6] ;  /* 0x0000062410007981 */ /* 0x000ea2000c1e1500 */
[----:B------:R1:W3:Y:S01]  /*0ac0*/  LDC.64 R8, c[0x4][R19] ;  /* 0x0100000013087b82 */ /* 0x0002e20000000a00 */
[----:B0-----:R-:W-:-:S02]  /*0ad0*/  IMAD.U32 R4, RZ, RZ, UR4 ;  /* 0x00000004ff047e24 */ /* 0x001fc4000f8e00ff */
[----:B------:R-:W-:Y:S02]  /*0ae0*/  IMAD.U32 R5, RZ, RZ, UR5 ;  /* 0x00000005ff057e24 */ /* 0x000fe4000f8e00ff */
[----:B------:R-:W-:Y:S02]  /*0af0*/  IMAD.MOV.U32 R6, RZ, RZ, R18 ;  /* 0x000000ffff067224 */ /* 0x000fe400078e0012 */
[----:B------:R-:W-:Y:S01]  /*0b00*/  IMAD.MOV.U32 R7, RZ, RZ, R2 ;  /* 0x000000ffff077224 */ /* 0x000fe200078e0002 */
[----:B--23--:R1:W-:Y:S06]  /*0b10*/  STL [R1], R0 ;  /* 0x0000000001007387 */ /* 0x00c3ec0000100800 */
[----:B------:R-:W-:-:S07]  /*0b20*/  LEPC R20, `(.L_x_8) ;  /* 0x000000001014794e */ /* 0x000fce0000000000 */
[----:B-1----:R-:W-:Y:S05]  /*0b30*/  CALL.ABS.NOINC R8 ;  /* 0x0000000008007343 */ /* 0x002fea0003c00000 */
.L_x_8:
        /* <DEDUP_REMOVED lines=12> */
.L_x_9:
        /* <DEDUP_REMOVED lines=12> */
.L_x_10:
[----:B------:R-:W2:Y:S01]  /*0cc0*/  LDG.E.U16 R3, desc[UR36][R16.64+0xa] ;  /* 0x00000a2410037981 */ /* 0x000ea2000c1e1500 */
[----:B------:R-:W0:Y:S03]  /*0cd0*/  LDCU.64 UR4, c[0x4][URZ] ;  /* 0x01000000ff0477ac */ /* 0x000e260008000a00 */
[----:B--2---:R1:W-:Y:S04]  /*0ce0*/  STG.E.U16 desc[UR36][R28.64+0x2], R3 ;  /* 0x000002031c007986 */ /* 0x0043e8000c101524 */
[----:B------:R-:W2:Y:S01]  /*0cf0*/  LDG.E.U16 R0, desc[UR36][R16.64+0xc] ;  /* 0x00000c2410007981 */ /* 0x000ea2000c1e1500 */
[----:B------:R1:W3:Y:S01]  /*0d00*/  LDC.64 R8, c[0x4][R19] ;  /* 0x0100000013087b82 */ /* 0x0002e20000000a00 */
[----:B0-----:R-:W-:Y:S01]  /*0d10*/  IMAD.U32 R4, RZ, RZ, UR4 ;  /* 0x00000004ff047e24 */ /* 0x001fe2000f8e00ff */
[----:B------:R-:W-:Y:S01]  /*0d20*/  MOV R5, UR5 ;  /* 0x0000000500057c02 */ /* 0x000fe20008000f00 */
[----:B------:R-:W-:-:S02]  /*0d30*/  IMAD.MOV.U32 R6, RZ, RZ, R18 ;  /* 0x000000ffff067224 */ /* 0x000fc400078e0012 */
[----:B------:R-:W-:Y:S01]  /*0d40*/  IMAD.MOV.U32 R7, RZ, RZ, R2 ;  /* 0x000000ffff077224 */ /* 0x000fe200078e0002 */
[----:B--23--:R1:W-:Y:S06]  /*0d50*/  STL [R1], R0 ;  /* 0x0000000001007387 */ /* 0x00c3ec0000100800 */
[----:B------:R-:W-:-:S07]  /*0d60*/  LEPC R20, `(.L_x_11) ;  /* 0x000000001014794e */ /* 0x000fce0000000000 */
[----:B-1----:R-:W-:Y:S05]  /*0d70*/  CALL.ABS.NOINC R8 ;  /* 0x0000000008007343 */ /* 0x002fea0003c00000 */
.L_x_11:
        /* <DEDUP_REMOVED lines=12> */
.L_x_12:
[----:B------:R-:W2:Y:S01]  /*0e40*/  LDG.E.U16 R17, desc[UR36][R16.64+0xe] ;  /* 0x00000e2410117981 */ /* 0x000ea2000c1e1500 */
[----:B------:R-:W-:Y:S01]  /*0e50*/  IADD3 R22, PT, PT, R22, -0x8, RZ ;  /* 0xfffffff816167810 */ /* 0x000fe20007ffe0ff */
[----:B------:R-:W-:Y:S01]  /*0e60*/  VIADD R23, R23, 0x8 ;  /* 0x0000000817177836 */ /* 0x000fe20000000000 */
[----:B------:R-:W-:Y:S02]  /*0e70*/  IADD3 R3, P1, PT, R28, 0x10, RZ ;  /* 0x000000101c037810 */ /* 0x000fe40007f3e0ff */
[----:B------:R-:W-:-:S03]  /*0e80*/  PRMT R0, R22, 0x9910, RZ ;  /* 0x0000991016007816 */ /* 0x000fc600000000ff */
[----:B------:R-:W-:Y:S01]  /*0e90*/  IMAD.X R10, RZ, RZ, R29, P1 ;  /* 0x000000ffff0a7224 */ /* 0x000fe200008e061d */
[----:B------:R-:W-:Y:S01]  /*0ea0*/  ISETP.NE.AND P0, PT, R0, RZ, PT ;  /* 0x000000ff0000720c */ /* 0x000fe20003f05270 */
[----:B--2---:R0:W-:-:S12]  /*0eb0*/  STG.E.U16 desc[UR36][R28.64+0x6], R17 ;  /* 0x000006111c007986 */ /* 0x0041d8000c101524 */
[----:B------:R-:W-:Y:S05]  /*0ec0*/  @P0 BRA `(.L_x_13) ;  /* 0xfffffff800400947 */ /* 0x000fea000383ffff */
[----:B------:R-:W-:Y:S05]  /*0ed0*/  BSYNC.RECONVERGENT B6 ;  /* 0x0000000000067941 */ /* 0x000fea0003800200 */
.L_x_4:
[----:B------:R-:W-:-:S04]  /*0ee0*/  LOP3.LUT R0, R27, 0x7, RZ, 0xc0, !PT ;  /* 0x000000071b007812 */ /* 0x000fc800078ec0ff */
[----:B------:R-:W-:-:S13]  /*0ef0*/  ISETP.NE.AND P0, PT, R0, RZ, PT ;  /* 0x000000ff0000720c */ /* 0x000fda0003f05270 */
[----:B------:R-:W-:Y:S05]  /*0f00*/  @!P0 EXIT ;  /* 0x000000000000894d */ /* 0x000fea0003800000 */
[----:B------:R-:W-:Y:S02]  /*0f10*/  ISETP.GE.U32.AND P0, PT, R0, 0x4, PT ;  /* 0x000000040000780c */ /* 0x000fe40003f06070 */
[----:B------:R-:W-:-:S11]  /*0f20*/  LOP3.LUT R22, R27, 0x3, RZ, 0xc0, !PT ;  /* 0x000000031b167812 */ /* 0x000fd600078ec0ff */
[----:B------:R-:W-:Y:S05]  /*0f30*/  @!P0 BRA `(.L_x_14) ;  /* 0x0000000000f48947 */ /* 0x000fea0003800000 */
[----:B------:R-:W0:Y:S01]  /*0f40*/  LDCU.64 UR4, c[0x0][0x380] ;  /* 0x00007000ff0477ac */ /* 0x000e220008000a00 */
[----:B------:R-:W-:-:S04]  /*0f50*/  LOP3.LUT R16, R26, 0xffff, RZ, 0xc0, !PT ;  /* 0x0000ffff1a107812 */ /* 0x000fc800078ec0ff */
[----:B------:R-:W-:-:S05]  /*0f60*/  IADD3 R0, P0, PT, R24, R16, RZ ;  /* 0x0000001018007210 */ /* 0x000fca0007f1e0ff */
[----:B------:R-:W-:Y:S01]  /*0f70*/  IMAD.X R3, RZ, RZ, RZ, P0 ;  /* 0x000000ffff037224 */ /* 0x000fe200000e06ff */
[----:B0-----:R-:W-:-:S04]  /*0f80*/  LEA R28, P0, R0, UR4, 0x1 ;  /* 0x00000004001c7c11 */ /* 0x001fc8000f8008ff */
[----:B------:R-:W-:Y:S01]  /*0f90*/  LEA.HI.X R29, R0, UR5, R3, 0x1, P0 ;  /* 0x00000005001d7c11 */ /* 0x000fe200080f0c03 */
[----:B------:R-:W0:Y:S04]  /*0fa0*/  LDCU.64 UR4, c[0x4][URZ] ;  /* 0x01000000ff0477ac */ /* 0x000e280008000a00 */
[----:B------:R-:W2:Y:S01]  /*0fb0*/  LDG.E.U16 R0, desc[UR36][R28.64] ;  /* 0x000000241c007981 */ /* 0x000ea2000c1e1500 */
[----:B------:R-:W-:Y:S01]  /*0fc0*/  MOV R19, 0x8 ;  /* 0x0000000800137802 */ /* 0x000fe20000000f00 */
[----:B------:R-:W-:Y:S01]  /*0fd0*/  IMAD.MOV.U32 R6, RZ, RZ, R18 ;  /* 0x000000ffff067224 */ /* 0x000fe200078e0012 */
[----:B------:R-:W-:Y:S02]  /*0fe0*/  MOV R7, R2 ;  /* 0x0000000200077202 */ /* 0x000fe40000000f00 */
[----:B------:R1:W3:Y:S01]  /*0ff0*/  LDC.64 R8, c[0x4][R19] ;  /* 0x0100000013087b82 */ /* 0x0002e20000000a00 */
[----:B0-----:R-:W-:-:S02]  /*1000*/  IMAD.U32 R4, RZ, RZ, UR4 ;  /* 0x00000004ff047e24 */ /* 0x001fc4000f8e00ff */
[----:B------:R-:W-:Y:S01]  /*1010*/  IMAD.U32 R5, RZ, RZ, UR5 ;  /* 0x00000005ff057e24 */ /* 0x000fe2000f8e00ff */
[----:B--23--:R1:W-:Y:S06]  /*1020*/  STL [R1], R0 ;  /* 0x0000000001007387 */ /* 0x00c3ec0000100800 */
[----:B------:R-:W-:-:S07]  /*1030*/  LEPC R20, `(.L_x_15) ;  /* 0x000000001014794e */ /* 0x000fce0000000000 */
[----:B-1----:R-:W-:Y:S05]  /*1040*/  CALL.ABS.NOINC R8 ;  /* 0x0000000008007343 */ /* 0x002fea0003c00000 */
.L_x_15:
[----:B------:R-:W2:Y:S01]  /*1050*/  LDG.E.U16 R3, desc[UR36][R28.64] ;  /* 0x000000241c037981 */ /* 0x000ea2000c1e1500 */
[----:B------:R-:W0:Y:S01]  /*1060*/  LDCU.64 UR4, c[0x0][0x388] ;  /* 0x00007100ff0477ac */ /* 0x000e220008000a00 */
[----:B------:R-:W-:-:S05]  /*1070*/  IADD3 R0, P0, PT, R25, R16, RZ ;  /* 0x0000001019007210 */ /* 0x000fca0007f1e0ff */
[----:B------:R-:W-:Y:S01]  /*1080*/  IMAD.X R5, RZ, RZ, RZ, P0 ;  /* 0x000000ffff057224 */ /* 0x000fe200000e06ff */
[----:B0-----:R-:W-:-:S04]  /*1090*/  LEA R16, P0, R0, UR4, 0x1 ;  /* 0x0000000400107c11 */ /* 0x001fc8000f8008ff */
[----:B------:R-:W-:Y:S01]  /*10a0*/  LEA.HI.X R17, R0, UR5, R5, 0x1, P0 ;  /* 0x0000000500117c11 */ /* 0x000fe200080f0c05 */
[----:B------:R0:W1:Y:S01]  /*10b0*/  LDC.64 R8, c[0x4][R19] ;  /* 0x0100000013087b82 */ /* 0x0000620000000a00 */
[----:B------:R-:W3:Y:S03]  /*10c0*/  LDCU.64 UR4, c[0x4][URZ] ;  /* 0x01000000ff0477ac */ /* 0x000ee60008000a00 */
[----:B--2---:R0:W-:Y:S04]  /*10d0*/  STG.E.U16 desc[UR36][R16.64], R3 ;  /* 0x0000000310007986 */ /* 0x0041e8000c101524 */
[----:B------:R-:W2:Y:S01]  /*10e0*/  LDG.E.U16 R0, desc[UR36][R28.64+0x2] ;  /* 0x000002241c007981 */ /* 0x000ea2000c1e1500 */
[----:B---3--:R-:W-:-:S02]  /*10f0*/  IMAD.U32 R4, RZ, RZ, UR4 ;  /* 0x00000004ff047e24 */ /* 0x008fc4000f8e00ff */
[----:B------:R-:W-:Y:S02]  /*1100*/  IMAD.U32 R5, RZ, RZ, UR5 ;  /* 0x00000005ff057e24 */ /* 0x000fe4000f8e00ff */
[----:B------:R-:W-:Y:S02]  /*1110*/  IMAD.MOV.U32 R6, RZ, RZ, R18 ;  /* 0x000000ffff067224 */ /* 0x000fe400078e0012 */
[----:B------:R-:W-:Y:S01]  /*1120*/  IMAD.MOV.U32 R7, RZ, RZ, R2 ;  /* 0x000000ffff077224 */ /* 0x000fe200078e0002 */
[----:B-12---:R0:W-:Y:S06]  /*1130*/  STL [R1], R0 ;  /* 0x0000000001007387 */ /* 0x0061ec0000100800 */
[----:B------:R-:W-:-:S07]  /*1140*/  LEPC R20, `(.L_x_16) ;  /* 0x000000001014794e */ /* 0x000fce0000000000 */
[----:B0-----:R-:W-:Y:S05]  /*1150*/  CALL.ABS.NOINC R8 ;  /* 0x0000000008007343 */ /* 0x001fea0003c00000 */
.L_x_16:
        /* <DEDUP_REMOVED lines=12> */
.L_x_17:
        /* <DEDUP_REMOVED lines=12> */
.L_x_18:
[----:B------:R-:W2:Y:S01]  /*12e0*/  LDG.E.U16 R29, desc[UR36][R28.64+0x6] ;  /* 0x000006241c1d7981 */ /* 0x000ea2000c1e1500 */
[----:B------:R-:W-:-:S03]  /*12f0*/  IADD3 R26, PT, PT, R26, 0x4, RZ ;  /* 0x000000041a1a7810 */ /* 0x000fc60007ffe0ff */
[----:B--2---:R1:W-:Y:S04]  /*1300*/  STG.E.U16 desc[UR36][R16.64+0x6], R29 ;  /* 0x0000061d10007986 */ /* 0x0043e8000c101524 */
.L_x_14:
[----:B------:R-:W-:-:S13]  /*1310*/  ISETP.NE.AND P0, PT, R22, RZ, PT ;  /* 0x000000ff1600720c */ /* 0x000fda0003f05270 */
[----:B------:R-:W-:Y:S05]  /*1320*/  @!P0 EXIT ;  /* 0x000000000000894d */ /* 0x000fea0003800000 */
[----:B------:R-:W-:-:S13]  /*1330*/  ISETP.NE.AND P0, PT, R22, 0x1, PT ;  /* 0x000000011600780c */ /* 0x000fda0003f05270 */
[----:B------:R-:W-:Y:S05]  /*1340*/  @!P0 BRA `(.L_x_19) ;  /* 0x0000000000948947 */ /* 0x000fea0003800000 */
[----:B------:R-:W2:Y:S01]  /*1350*/  LDCU.64 UR4, c[0x0][0x380] ;  /* 0x00007000ff0477ac */ /* 0x000ea20008000a00 */
[----:B-1----:R-:W-:-:S04]  /*1360*/  LOP3.LUT R16, R26, 0xffff, RZ, 0xc0, !PT ;  /* 0x0000ffff1a107812 */ /* 0x002fc800078ec0ff */
[----:B------:R-:W-:-:S05]  /*1370*/  IADD3 R0, P0, PT, R24, R16, RZ ;  /* 0x0000001018007210 */ /* 0x000fca0007f1e0ff */
[----:B------:R-:W-:Y:S01]  /*1380*/  IMAD.X R3, RZ, RZ, RZ, P0 ;  /* 0x000000ffff037224 */ /* 0x000fe200000e06ff */
[----:B--2---:R-:W-:-:S04]  /*1390*/  LEA R22, P0, R0, UR4, 0x1 ;  /* 0x0000000400167c11 */ /* 0x004fc8000f8008ff */
[----:B------:R-:W-:Y:S01]  /*13a0*/  LEA.HI.X R23, R0, UR5, R3, 0x1, P0 ;  /* 0x0000000500177c11 */ /* 0x000fe200080f0c03 */
[----:B------:R-:W1:Y:S04]  /*13b0*/  LDCU.64 UR4, c[0x4][URZ] ;  /* 0x01000000ff0477ac */ /* 0x000e680008000a00 */
[----:B------:R-:W2:Y:S01]  /*13c0*/  LDG.E.U16 R0, desc[UR36][R22.64] ;  /* 0x0000002416007981 */ /* 0x000ea2000c1e1500 */
[----:B------:R-:W-:Y:S01]  /*13d0*/  MOV R19, 0x8 ;  /* 0x0000000800137802 */ /* 0x000fe20000000f00 */
[----:B------:R-:W-:Y:S02]  /*13e0*/  IMAD.MOV.U32 R6, RZ, RZ, R18 ;  /* 0x000000ffff067224 */ /* 0x000fe400078e0012 */
[----:B------:R-:W-:Y:S01]  /*13f0*/  IMAD.MOV.U32 R7, RZ, RZ, R2 ;  /* 0x000000ffff077224 */ /* 0x000fe200078e0002 */
[----:B------:R3:W4:Y:S01]  /*1400*/  LDC.64 R8, c[0x4][R19] ;  /* 0x0100000013087b82 */ /* 0x0007220000000a00 */
[----:B-1----:R-:W-:-:S02]  /*1410*/  IMAD.U32 R4, RZ, RZ, UR4 ;  /* 0x00000004ff047e24 */ /* 0x002fc4000f8e00ff */
[----:B------:R-:W-:Y:S01]  /*1420*/  IMAD.U32 R5, RZ, RZ, UR5 ;  /* 0x00000005ff057e24 */ /* 0x000fe2000f8e00ff */
[----:B--2-4-:R3:W-:Y:S06]  /*1430*/  STL [R1], R0 ;  /* 0x0000000001007387 */ /* 0x0147ec0000100800 */
[----:B------:R-:W-:-:S07]  /*1440*/  LEPC R20, `(.L_x_20) ;  /* 0x000000001014794e */ /* 0x000fce0000000000 */
[----:B0--3--:R-:W-:Y:S05]  /*1450*/  CALL.ABS.NOINC R8 ;  /* 0x0000000008007343 */ /* 0x009fea0003c00000 */
.L_x_20:
        /* <DEDUP_REMOVED lines=10> */
[----:B---3--:R-:W-:Y:S01]  /*1500*/  MOV R4, UR4 ;  /* 0x0000000400047c02 */ /* 0x008fe20008000f00 */
[----:B------:R-:W-:-:S02]  /*1510*/  IMAD.U32 R5, RZ, RZ, UR5 ;  /* 0x00000005ff057e24 */ /* 0x000fc4000f8e00ff */
[----:B------:R-:W-:Y:S02]  /*1520*/  IMAD.MOV.U32 R6, RZ, RZ, R18 ;  /* 0x000000ffff067224 */ /* 0x000fe400078e0012 */
[----:B------:R-:W-:Y:S01]  /*1530*/  IMAD.MOV.U32 R7, RZ, RZ, R2 ;  /* 0x000000ffff077224 */ /* 0x000fe200078e0002 */
[----:B-12---:R0:W-:Y:S06]  /*1540*/  STL [R1], R0 ;  /* 0x0000000001007387 */ /* 0x0061ec0000100800 */
[----:B------:R-:W-:-:S07]  /*1550*/  LEPC R20, `(.L_x_21) ;  /* 0x000000001014794e */ /* 0x000fce0000000000 */
[----:B0-----:R-:W-:Y:S05]  /*1560*/  CALL.ABS.NOINC R8 ;  /* 0x0000000008007343 */ /* 0x001fea0003c00000 */
.L_x_21:
[----:B------:R-:W2:Y:S01]  /*1570*/  LDG.E.U16 R23, desc[UR36][R22.64+0x2] ;  /* 0x0000022416177981 */ /* 0x000ea2000c1e1500 */
[----:B------:R-:W-:-:S03]  /*1580*/  VIADD R26, R26, 0x2 ;  /* 0x000000021a1a7836 */ /* 0x000fc60000000000 */
[----:B--2---:R2:W-:Y:S04]  /*1590*/  STG.E.U16 desc[UR36][R16.64+0x2], R23 ;  /* 0x0000021710007986 */ /* 0x0045e8000c101524 */
.L_x_19:
[----:B------:R-:W-:-:S04]  /*15a0*/  LOP3.LUT R27, R27, 0x1, RZ, 0xc0, !PT ;  /* 0x000000011b1b7812 */ /* 0x000fc800078ec0ff */
[----:B------:R-:W-:-:S13]  /*15b0*/  ISETP.NE.U32.AND P0, PT, R27, 0x1, PT ;  /* 0x000000011b00780c */ /* 0x000fda0003f05070 */
[----:B------:R-:W-:Y:S05]  /*15c0*/  @P0 EXIT ;  /* 0x000000000000094d */ /* 0x000fea0003800000 */
[----:B------:R-:W1:Y:S01]  /*15d0*/  LDCU.64 UR4, c[0x0][0x380] ;  /* 0x00007000ff0477ac */ /* 0x000e620008000a00 */
[----:B------:R-:W-:-:S04]  /*15e0*/  LOP3.LUT R26, R26, 0xffff, RZ, 0xc0, !PT ;  /* 0x0000ffff1a1a7812 */ /* 0x000fc800078ec0ff */
[----:B------:R-:W-:-:S05]  /*15f0*/  IADD3 R24, P0, PT, R24, R26, RZ ;  /* 0x0000001a18187210 */ /* 0x000fca0007f1e0ff */
[----:B------:R-:W-:Y:S01]  /*1600*/  IMAD.X R3, RZ, RZ, RZ, P0 ;  /* 0x000000ffff037224 */ /* 0x000fe200000e06ff */
[----:B-12---:R-:W-:-:S04]  /*1610*/  LEA R16, P0, R24, UR4, 0x1 ;  /* 0x0000000418107c11 */ /* 0x006fc8000f8008ff */
[----:B0-----:R-:W-:Y:S01]  /*1620*/  LEA.HI.X R17, R24, UR5, R3, 0x1, P0 ;  /* 0x0000000518117c11 */ /* 0x001fe200080f0c03 */
[----:B------:R-:W0:Y:S04]  /*1630*/  LDCU.64 UR4, c[0x4][URZ] ;  /* 0x01000000ff0477ac */ /* 0x000e280008000a00 */
[----:B------:R-:W2:Y:S01]  /*1640*/  LDG.E.U16 R0, desc[UR36][R16.64] ;  /* 0x0000002410007981 */ /* 0x000ea2000c1e1500 */
[----:B------:R-:W-:Y:S01]  /*1650*/  MOV R3, 0x8 ;  /* 0x0000000800037802 */ /* 0x000fe20000000f00 */
[----:B------:R-:W-:Y:S02]  /*1660*/  IMAD.MOV.U32 R6, RZ, RZ, R18 ;  /* 0x000000ffff067224 */ /* 0x000fe400078e0012 */
[----:B------:R-:W-:Y:S01]  /*1670*/  IMAD.MOV.U32 R7, RZ, RZ, R2 ;  /* 0x000000ffff077224 */ /* 0x000fe200078e0002 */
[----:B------:R1:W3:Y:S01]  /*1680*/  LDC.64 R8, c[0x4][R3] ;  /* 0x0100000003087b82 */ /* 0x0002e20000000a00 */
[----:B0-----:R-:W-:Y:S01]  /*1690*/  MOV R4, UR4 ;  /* 0x0000000400047c02 */ /* 0x001fe20008000f00 */
[----:B------:R-:W-:Y:S01]  /*16a0*/  IMAD.U32 R5, RZ, RZ, UR5 ;  /* 0x00000005ff057e24 */ /* 0x000fe2000f8e00ff */
[----:B--23--:R1:W-:Y:S06]  /*16b0*/  STL [R1], R0 ;  /* 0x0000000001007387 */ /* 0x00c3ec0000100800 */
[----:B------:R-:W-:-:S07]  /*16c0*/  LEPC R20, `(.L_x_22) ;  /* 0x000000001014794e */ /* 0x000fce0000000000 */
[----:B-1----:R-:W-:Y:S05]  /*16d0*/  CALL.ABS.NOINC R8 ;  /* 0x0000000008007343 */ /* 0x002fea0003c00000 */
.L_x_22:
[----:B------:R-:W2:Y:S01]  /*16e0*/  LDG.E.U16 R17, desc[UR36][R16.64] ;  /* 0x0000002410117981 */ /* 0x000ea2000c1e1500 */
[----:B------:R-:W0:Y:S01]  /*16f0*/  LDCU.64 UR4, c[0x0][0x388] ;  /* 0x00007100ff0477ac */ /* 0x000e220008000a00 */
[----:B------:R-:W-:-:S05]  /*1700*/  IADD3 R25, P0, PT, R25, R26, RZ ;  /* 0x0000001a19197210 */ /* 0x000fca0007f1e0ff */
[----:B------:R-:W-:Y:S01]  /*1710*/  IMAD.X R0, RZ, RZ, RZ, P0 ;  /* 0x000000ffff007224 */ /* 0x000fe200000e06ff */
[----:B0-----:R-:W-:-:S04]  /*1720*/  LEA R2, P0, R25, UR4, 0x1 ;  /* 0x0000000419027c11 */ /* 0x001fc8000f8008ff */
[----:B------:R-:W-:-:S05]  /*1730*/  LEA.HI.X R3, R25, UR5, R0, 0x1, P0 ;  /* 0x0000000519037c11 */ /* 0x000fca00080f0c00 */
[----:B--2---:R-:W-:Y:S01]  /*1740*/  STG.E.U16 desc[UR36][R2.64], R17 ;  /* 0x0000001102007986 */ /* 0x004fe2000c101524 */
[----:B------:R-:W-:Y:S05]  /*1750*/  EXIT ;  /* 0x000000000000794d */ /* 0x000fea0003800000 */
.L_x_23:
        /* <DEDUP_REMOVED lines=10> */
.L_x_25:


//--------------------- .nv.global.init           --------------------------
	.section	.nv.global.init,"aw",@progbits
.nv.global.init:
	.type		$str,@object
	.size		$str,(.L_0 - $str)
$str:
        /*0000*/ 	.byte	0x73, 0x72, 0x63, 0x20, 0x76, 0x61, 0x6c, 0x75, 0x65, 0x20, 0x3a, 0x20, 0x25, 0x64, 0x20, 0x0a
        /*0010*/ 	.byte	0x00
.L_0:


//--------------------- .nv.shared.reserved.0     --------------------------
	.section	.nv.shared.reserved.0,"aw",@nobits
	.weak		__nv_reservedSMEM_offset_0_alias
	.size		__nv_reservedSMEM_offset_0_alias, 0, 64
	.other		__nv_reservedSMEM_offset_0_alias,@"STO_CUDA_RESERVED_SHARED STV_DEFAULT"
__nv_reservedSMEM_offset_0_alias:
	.zero		0
	.zero		64


//--------------------- .nv.constant0._Z9getmaxdimP11BoundingBoxPfS1_ --------------------------
	.section	.nv.constant0._Z9getmaxdimP11BoundingBoxPfS1_,"a",@progbits
	.sectionflags	@""
	.align	4
.nv.constant0._Z9getmaxdimP11BoundingBoxPfS1_:
	.zero		920


//--------------------- .nv.constant0._Z11cropnresizePtS_P9ImageSizeS1_P11BoundingBox --------------------------
	.section	.nv.constant0._Z11cropnresizePtS_P9ImageSizeS1_P11BoundingBox,"a",@progbits
	.sectionflags	@""
	.align	4
.nv.constant0._Z11cropnresizePtS_P9ImageSizeS1_P11BoundingBox:
	.zero		936


//--------------------- SYMBOLS --------------------------

	.type		.nv.reservedSmem.offset0,@object
	.size		.nv.reservedSmem.offset0,0x4
	.type		vprintf,@function
